//
// Generated by NVIDIA NVVM Compiler
//
// Compiler Build ID: CL-36424714
// Cuda compilation tools, release 13.0, V13.0.88
// Based on NVVM 20.0.0
//

.version 9.0
.target sm_100
.address_size 64

	// .globl	_Z30pingpong_warp_specialized_gemmPKfS0_S0_Pfiii
// _ZZ30pingpong_warp_specialized_gemmPKfS0_S0_PfiiiE6A_smem has been demoted
// _ZZ30pingpong_warp_specialized_gemmPKfS0_S0_PfiiiE6B_smem has been demoted
// _ZZ30standard_warp_specialized_gemmPKfS0_S0_PfiiiE6A_smem has been demoted
// _ZZ30standard_warp_specialized_gemmPKfS0_S0_PfiiiE6B_smem has been demoted

.visible .entry _Z30pingpong_warp_specialized_gemmPKfS0_S0_Pfiii(
	.param .u64 .ptr .align 1 _Z30pingpong_warp_specialized_gemmPKfS0_S0_Pfiii_param_0,
	.param .u64 .ptr .align 1 _Z30pingpong_warp_specialized_gemmPKfS0_S0_Pfiii_param_1,
	.param .u64 .ptr .align 1 _Z30pingpong_warp_specialized_gemmPKfS0_S0_Pfiii_param_2,
	.param .u64 .ptr .align 1 _Z30pingpong_warp_specialized_gemmPKfS0_S0_Pfiii_param_3,
	.param .u32 _Z30pingpong_warp_specialized_gemmPKfS0_S0_Pfiii_param_4,
	.param .u32 _Z30pingpong_warp_specialized_gemmPKfS0_S0_Pfiii_param_5,
	.param .u32 _Z30pingpong_warp_specialized_gemmPKfS0_S0_Pfiii_param_6
)
.maxntid 256
{
	.local .align 16 .b8 	__local_depot0[128];
	.reg .b64 	%SP;
	.reg .b64 	%SPL;
	.reg .pred 	%p<128>;
	.reg .b16 	%rs<14>;
	.reg .b32 	%r<229>;
	.reg .b32 	%f<946>;
	.reg .b64 	%rd<97>;
	// demoted variable
	.shared .align 128 .b8 _ZZ30pingpong_warp_specialized_gemmPKfS0_S0_PfiiiE6A_smem[18432];
	// demoted variable
	.shared .align 128 .b8 _ZZ30pingpong_warp_specialized_gemmPKfS0_S0_PfiiiE6B_smem[17408];
	mov.u64 	%SPL, __local_depot0;
	ld.param.u64 	%rd24, [_Z30pingpong_warp_specialized_gemmPKfS0_S0_Pfiii_param_2];
	ld.param.u64 	%rd25, [_Z30pingpong_warp_specialized_gemmPKfS0_S0_Pfiii_param_3];
	ld.param.u32 	%r67, [_Z30pingpong_warp_specialized_gemmPKfS0_S0_Pfiii_param_4];
	ld.param.u32 	%r70, [_Z30pingpong_warp_specialized_gemmPKfS0_S0_Pfiii_param_5];
	ld.param.u32 	%r69, [_Z30pingpong_warp_specialized_gemmPKfS0_S0_Pfiii_param_6];
	cvta.to.global.u64 	%rd1, %rd25;
	cvta.to.global.u64 	%rd2, %rd24;
	add.u64 	%rd3, %SPL, 0;
	mov.u32 	%r1, %tid.x;
	and.b32  	%r2, %r1, 31;
	mov.u32 	%r71, %ctaid.x;
	mov.u32 	%r72, %ctaid.y;
	shl.b32 	%r3, %r71, 6;
	setp.ge.s32 	%p17, %r3, %r67;
	shl.b32 	%r4, %r72, 6;
	setp.ge.s32 	%p18, %r4, %r70;
	or.pred  	%p19, %p17, %p18;
	@%p19 bra 	$L__BB0_95;
	shr.u32 	%r74, %r1, 5;
	cvt.u16.u32 	%rs3, %r74;
	add.s16 	%rs1, %rs3, -2;
	mul.lo.s16 	%rs4, %rs1, 86;
	shr.u16 	%rs5, %rs4, 15;
	shr.u16 	%rs6, %rs4, 8;
	add.s16 	%rs2, %rs6, %rs5;
	cvt.u32.u16 	%r75, %rs2;
	and.b32  	%r5, %r75, 255;
	mov.f32 	%f17, 0f00000000;
	st.local.v4.f32 	[%rd3], {%f17, %f17, %f17, %f17};
	st.local.v4.f32 	[%rd3+16], {%f17, %f17, %f17, %f17};
	st.local.v4.f32 	[%rd3+32], {%f17, %f17, %f17, %f17};
	st.local.v4.f32 	[%rd3+48], {%f17, %f17, %f17, %f17};
	st.local.v4.f32 	[%rd3+64], {%f17, %f17, %f17, %f17};
	st.local.v4.f32 	[%rd3+80], {%f17, %f17, %f17, %f17};
	st.local.v4.f32 	[%rd3+96], {%f17, %f17, %f17, %f17};
	st.local.v4.f32 	[%rd3+112], {%f17, %f17, %f17, %f17};
	add.s32 	%r76, %r69, 31;
	shr.s32 	%r77, %r76, 31;
	shr.u32 	%r78, %r77, 27;
	add.s32 	%r79, %r76, %r78;
	shr.s32 	%r6, %r79, 5;
	setp.lt.s32 	%p20, %r69, 1;
	@%p20 bra 	$L__BB0_61;
	setp.gt.u32 	%p21, %r1, 63;
	selp.b32 	%r82, %r5, -1, %p21;
	and.b32  	%r83, %r1, 32;
	or.b32  	%r7, %r83, %r2;
	mul.lo.s16 	%rs7, %rs1, 86;
	shr.u16 	%rs8, %rs7, 15;
	shr.u16 	%rs9, %rs7, 8;
	add.s16 	%rs10, %rs9, %rs8;
	mul.lo.s16 	%rs11, %rs10, 3;
	sub.s16 	%rs12, %rs1, %rs11;
	mul.lo.s16 	%rs13, %rs12, 21;
	cvt.u32.u16 	%r84, %rs13;
	cvt.s32.s8 	%r85, %r84;
	shr.u32 	%r86, %r1, 1;
	and.b32  	%r87, %r86, 12;
	shl.b32 	%r88, %r1, 3;
	and.b32  	%r89, %r88, 56;
	add.s32 	%r90, %r87, %r85;
	add.s32 	%r91, %r90, %r3;
	add.s32 	%r92, %r89, %r4;
	mov.u32 	%r93, _ZZ30pingpong_warp_specialized_gemmPKfS0_S0_PfiiiE6A_smem;
	mad.lo.s32 	%r94, %r82, 9216, %r93;
	max.s32 	%r8, %r6, 1;
	setp.lt.s32 	%p22, %r91, %r67;
	mul.lo.s32 	%r95, %r91, %r70;
	setp.lt.u32 	%p23, %r92, %r70;
	and.pred  	%p1, %p22, %p23;
	cvt.u64.u32 	%rd27, %r92;
	mul.wide.u32 	%rd28, %r92, 4;
	add.s64 	%rd4, %rd2, %rd28;
	add.s32 	%r96, %r92, %r95;
	mul.wide.s32 	%rd29, %r96, 4;
	add.s64 	%rd5, %rd1, %rd29;
	add.s32 	%r97, %r92, 1;
	setp.lt.u32 	%p24, %r97, %r70;
	and.pred  	%p2, %p22, %p24;
	cvt.s64.s32 	%rd30, %r95;
	add.s64 	%rd31, %rd27, %rd30;
	shl.b64 	%rd32, %rd31, 2;
	add.s64 	%rd6, %rd1, %rd32;
	add.s32 	%r98, %r92, 2;
	setp.lt.u32 	%p25, %r98, %r70;
	and.pred  	%p3, %p22, %p25;
	add.s32 	%r99, %r92, 3;
	setp.lt.u32 	%p26, %r99, %r70;
	and.pred  	%p4, %p22, %p26;
	add.s32 	%r100, %r91, 1;
	setp.lt.s32 	%p27, %r100, %r67;
	add.s32 	%r101, %r95, %r70;
	and.pred  	%p5, %p27, %p23;
	mul.wide.s32 	%rd33, %r70, 4;
	add.s64 	%rd7, %rd5, %rd33;
	and.pred  	%p6, %p27, %p24;
	cvt.s64.s32 	%rd34, %r101;
	add.s64 	%rd35, %rd27, %rd34;
	shl.b64 	%rd36, %rd35, 2;
	add.s64 	%rd8, %rd1, %rd36;
	and.pred  	%p7, %p27, %p25;
	and.pred  	%p8, %p27, %p26;
	add.s32 	%r102, %r91, 2;
	setp.lt.s32 	%p28, %r102, %r67;
	add.s32 	%r103, %r101, %r70;
	and.pred  	%p9, %p28, %p23;
	add.s64 	%rd9, %rd7, %rd33;
	and.pred  	%p10, %p28, %p24;
	cvt.s64.s32 	%rd37, %r103;
	add.s64 	%rd38, %rd27, %rd37;
	shl.b64 	%rd39, %rd38, 2;
	add.s64 	%rd10, %rd1, %rd39;
	and.pred  	%p11, %p28, %p25;
	and.pred  	%p12, %p28, %p26;
	add.s32 	%r104, %r91, 3;
	setp.lt.s32 	%p29, %r104, %r67;
	add.s32 	%r105, %r103, %r70;
	and.pred  	%p13, %p29, %p23;
	and.pred  	%p14, %p29, %p24;
	cvt.s64.s32 	%rd40, %r105;
	add.s64 	%rd41, %rd27, %rd40;
	shl.b64 	%rd42, %rd41, 2;
	add.s64 	%rd11, %rd1, %rd42;
	and.pred  	%p15, %p29, %p25;
	and.pred  	%p16, %p29, %p26;
	mad.lo.s32 	%r9, %r90, 144, %r94;
	or.b32  	%r106, %r83, 192;
	shr.u32 	%r107, %r106, 5;
	add.s32 	%r10, %r107, %r3;
	or.b32  	%r108, %r83, 128;
	shr.u32 	%r109, %r108, 5;
	add.s32 	%r11, %r109, %r3;
	or.b32  	%r110, %r83, 64;
	shr.u32 	%r111, %r110, 5;
	add.s32 	%r12, %r111, %r3;
	shr.u32 	%r112, %r83, 5;
	add.s32 	%r13, %r112, %r3;
	mov.b32 	%r217, 0;
	not.pred 	%p60, %p1;
	not.pred 	%p61, %p2;
	not.pred 	%p62, %p3;
	not.pred 	%p63, %p4;
	not.pred 	%p64, %p5;
	not.pred 	%p65, %p6;
	not.pred 	%p66, %p7;
	not.pred 	%p67, %p8;
	not.pred 	%p68, %p9;
	not.pred 	%p69, %p10;
	not.pred 	%p70, %p11;
	not.pred 	%p71, %p12;
	not.pred 	%p72, %p13;
	not.pred 	%p73, %p14;
	not.pred 	%p74, %p15;
	not.pred 	%p75, %p16;
	add.s32 	%r45, %r7, %r4;
$L__BB0_3:
	setp.gt.u32 	%p30, %r1, 63;
	shl.b32 	%r15, %r217, 5;
	and.b32  	%r16, %r217, 1;
	@%p30 bra 	$L__BB0_24;
	mov.u32 	%r113, _ZZ30pingpong_warp_specialized_gemmPKfS0_S0_PfiiiE6A_smem;
	mad.lo.s32 	%r226, %r16, 9216, %r113;
	and.b32  	%r114, %r1, 31;
	add.s32 	%r18, %r114, %r15;
	mad.lo.s32 	%r225, %r69, %r10, %r18;
	mad.lo.s32 	%r223, %r69, %r11, %r18;
	mad.lo.s32 	%r221, %r69, %r12, %r18;
	mad.lo.s32 	%r219, %r69, %r13, %r18;
	mov.u32 	%r218, %r13;
	mov.u32 	%r220, %r12;
	mov.u32 	%r222, %r11;
	mov.u32 	%r224, %r10;
	mov.u32 	%r227, %r7;
$L__BB0_5:
	ld.param.u64 	%rd94, [_Z30pingpong_warp_specialized_gemmPKfS0_S0_Pfiii_param_0];
	cvta.to.global.u64 	%rd12, %rd94;
	setp.ge.s32 	%p31, %r18, %r69;
	setp.ge.s32 	%p32, %r218, %r67;
	mov.f32 	%f938, 0f00000000;
	or.pred  	%p33, %p32, %p31;
	@%p33 bra 	$L__BB0_7;
	mul.wide.u32 	%rd43, %r219, 4;
	add.s64 	%rd44, %rd12, %rd43;
	ld.global.nc.f32 	%f938, [%rd44];
$L__BB0_7:
	setp.ge.s32 	%p34, %r18, %r69;
	shr.u32 	%r115, %r7, 5;
	shl.b32 	%r116, %r1, 2;
	and.b32  	%r117, %r116, 124;
	mad.lo.s32 	%r118, %r115, 144, %r117;
	add.s32 	%r119, %r226, %r118;
	st.shared.f32 	[%r119], %f938;
	setp.ge.s32 	%p35, %r220, %r67;
	mov.f32 	%f939, 0f00000000;
	or.pred  	%p36, %p35, %p34;
	@%p36 bra 	$L__BB0_9;
	mul.wide.u32 	%rd45, %r221, 4;
	add.s64 	%rd46, %rd12, %rd45;
	ld.global.nc.f32 	%f939, [%rd46];
$L__BB0_9:
	setp.ge.s32 	%p37, %r18, %r69;
	or.b32  	%r120, %r7, 64;
	shr.u32 	%r121, %r120, 5;
	shl.b32 	%r122, %r1, 2;
	and.b32  	%r123, %r122, 124;
	mad.lo.s32 	%r124, %r121, 144, %r123;
	add.s32 	%r125, %r226, %r124;
	st.shared.f32 	[%r125], %f939;
	setp.ge.s32 	%p38, %r222, %r67;
	mov.f32 	%f940, 0f00000000;
	or.pred  	%p39, %p38, %p37;
	@%p39 bra 	$L__BB0_11;
	mul.wide.u32 	%rd47, %r223, 4;
	add.s64 	%rd48, %rd12, %rd47;
	ld.global.nc.f32 	%f940, [%rd48];
$L__BB0_11:
	setp.ge.s32 	%p40, %r18, %r69;
	or.b32  	%r126, %r7, 128;
	shr.u32 	%r127, %r126, 5;
	shl.b32 	%r128, %r1, 2;
	and.b32  	%r129, %r128, 124;
	mad.lo.s32 	%r130, %r127, 144, %r129;
	add.s32 	%r131, %r226, %r130;
	st.shared.f32 	[%r131], %f940;
	setp.ge.s32 	%p41, %r224, %r67;
	mov.f32 	%f941, 0f00000000;
	or.pred  	%p42, %p41, %p40;
	@%p42 bra 	$L__BB0_13;
	mul.wide.u32 	%rd49, %r225, 4;
	add.s64 	%rd50, %rd12, %rd49;
	ld.global.nc.f32 	%f941, [%rd50];
$L__BB0_13:
	or.b32  	%r132, %r7, 192;
	shr.u32 	%r133, %r132, 5;
	shl.b32 	%r134, %r1, 2;
	and.b32  	%r135, %r134, 124;
	mad.lo.s32 	%r136, %r133, 144, %r135;
	add.s32 	%r137, %r226, %r136;
	st.shared.f32 	[%r137], %f941;
	add.s32 	%r33, %r227, 256;
	add.s32 	%r226, %r226, 1152;
	shl.b32 	%r138, %r69, 3;
	add.s32 	%r225, %r225, %r138;
	add.s32 	%r224, %r224, 8;
	add.s32 	%r223, %r223, %r138;
	add.s32 	%r222, %r222, 8;
	add.s32 	%r221, %r221, %r138;
	add.s32 	%r220, %r220, 8;
	add.s32 	%r219, %r219, %r138;
	add.s32 	%r218, %r218, 8;
	setp.lt.u32 	%p43, %r227, 1792;
	mov.u32 	%r227, %r33;
	@%p43 bra 	$L__BB0_5;
	mov.u32 	%r139, _ZZ30pingpong_warp_specialized_gemmPKfS0_S0_PfiiiE6B_smem;
	mad.lo.s32 	%r140, %r16, 8704, %r139;
	shl.b32 	%r141, %r7, 2;
	add.s32 	%r43, %r140, %r141;
	mov.u32 	%r228, %r7;
$L__BB0_15:
	ld.param.u64 	%rd95, [_Z30pingpong_warp_specialized_gemmPKfS0_S0_Pfiii_param_1];
	cvta.to.global.u64 	%rd13, %rd95;
	setp.ge.u32 	%p44, %r45, %r70;
	shr.u32 	%r46, %r228, 6;
	add.s32 	%r47, %r46, %r15;
	setp.ge.s32 	%p45, %r47, %r69;
	mov.f32 	%f942, 0f00000000;
	or.pred  	%p46, %p45, %p44;
	@%p46 bra 	$L__BB0_17;
	mad.lo.s32 	%r143, %r47, %r70, %r45;
	mul.wide.s32 	%rd51, %r143, 4;
	add.s64 	%rd52, %rd13, %rd51;
	ld.global.nc.f32 	%f942, [%rd52];
$L__BB0_17:
	setp.ge.u32 	%p47, %r45, %r70;
	mad.lo.s32 	%r144, %r46, 272, %r43;
	st.shared.f32 	[%r144], %f942;
	add.s32 	%r145, %r228, 64;
	shr.u32 	%r48, %r145, 6;
	add.s32 	%r49, %r48, %r15;
	setp.ge.s32 	%p48, %r49, %r69;
	mov.f32 	%f943, 0f00000000;
	or.pred  	%p49, %p48, %p47;
	@%p49 bra 	$L__BB0_19;
	mad.lo.s32 	%r146, %r49, %r70, %r45;
	mul.wide.s32 	%rd53, %r146, 4;
	add.s64 	%rd54, %rd13, %rd53;
	ld.global.nc.f32 	%f943, [%rd54];
$L__BB0_19:
	setp.ge.u32 	%p50, %r45, %r70;
	mad.lo.s32 	%r147, %r48, 272, %r43;
	st.shared.f32 	[%r147], %f943;
	add.s32 	%r148, %r228, 128;
	shr.u32 	%r50, %r148, 6;
	add.s32 	%r51, %r50, %r15;
	setp.ge.s32 	%p51, %r51, %r69;
	mov.f32 	%f944, 0f00000000;
	or.pred  	%p52, %p51, %p50;
	@%p52 bra 	$L__BB0_21;
	mad.lo.s32 	%r149, %r51, %r70, %r45;
	mul.wide.s32 	%rd55, %r149, 4;
	add.s64 	%rd56, %rd13, %rd55;
	ld.global.nc.f32 	%f944, [%rd56];
$L__BB0_21:
	setp.ge.u32 	%p53, %r45, %r70;
	mad.lo.s32 	%r150, %r50, 272, %r43;
	st.shared.f32 	[%r150], %f944;
	add.s32 	%r151, %r228, 192;
	shr.u32 	%r52, %r151, 6;
	add.s32 	%r53, %r52, %r15;
	setp.ge.s32 	%p54, %r53, %r69;
	mov.f32 	%f945, 0f00000000;
	or.pred  	%p55, %p54, %p53;
	@%p55 bra 	$L__BB0_23;
	mad.lo.s32 	%r152, %r53, %r70, %r45;
	mul.wide.s32 	%rd57, %r152, 4;
	add.s64 	%rd58, %rd13, %rd57;
	ld.global.nc.f32 	%f945, [%rd58];
$L__BB0_23:
	mad.lo.s32 	%r153, %r52, 272, %r43;
	st.shared.f32 	[%r153], %f945;
	add.s32 	%r54, %r228, 256;
	setp.lt.u32 	%p56, %r228, 1792;
	mov.u32 	%r228, %r54;
	@%p56 bra 	$L__BB0_15;
$L__BB0_24:
	setp.lt.u32 	%p57, %r1, 64;
	bar.sync 	0;
	@%p57 bra 	$L__BB0_60;
	setp.ne.s32 	%p58, %r16, %r5;
	@%p58 bra 	$L__BB0_27;
	ld.shared.v4.f32 	{%f90, %f91, %f92, %f93}, [%r9];
	ld.shared.v4.f32 	{%f94, %f95, %f96, %f97}, [%r9+144];
	ld.shared.v4.f32 	{%f98, %f99, %f100, %f101}, [%r9+288];
	ld.shared.v4.f32 	{%f102, %f103, %f104, %f105}, [%r9+432];
	setp.gt.u32 	%p76, %r1, 63;
	selp.b32 	%r174, %r5, -1, %p76;
	mov.u32 	%r175, _ZZ30pingpong_warp_specialized_gemmPKfS0_S0_PfiiiE6B_smem;
	mad.lo.s32 	%r176, %r174, 8704, %r175;
	shl.b32 	%r177, %r1, 5;
	and.b32  	%r178, %r177, 224;
	add.s32 	%r179, %r176, %r178;
	ld.shared.v4.f32 	{%f106, %f107, %f108, %f109}, [%r179];
	mul.wide.u32 	%rd63, %r174, 64;
	add.s64 	%rd64, %rd3, %rd63;
	ld.local.v4.f32 	{%f110, %f111, %f112, %f113}, [%rd64];
	fma.rn.f32 	%f114, %f90, %f106, %f110;
	fma.rn.f32 	%f115, %f90, %f107, %f111;
	fma.rn.f32 	%f116, %f90, %f108, %f112;
	fma.rn.f32 	%f117, %f90, %f109, %f113;
	ld.local.v4.f32 	{%f118, %f119, %f120, %f121}, [%rd64+16];
	fma.rn.f32 	%f122, %f94, %f106, %f118;
	fma.rn.f32 	%f123, %f94, %f107, %f119;
	fma.rn.f32 	%f124, %f94, %f108, %f120;
	fma.rn.f32 	%f125, %f94, %f109, %f121;
	ld.local.v4.f32 	{%f126, %f127, %f128, %f129}, [%rd64+32];
	fma.rn.f32 	%f130, %f98, %f106, %f126;
	fma.rn.f32 	%f131, %f98, %f107, %f127;
	fma.rn.f32 	%f132, %f98, %f108, %f128;
	fma.rn.f32 	%f133, %f98, %f109, %f129;
	ld.local.v4.f32 	{%f134, %f135, %f136, %f137}, [%rd64+48];
	fma.rn.f32 	%f138, %f102, %f106, %f134;
	fma.rn.f32 	%f139, %f102, %f107, %f135;
	fma.rn.f32 	%f140, %f102, %f108, %f136;
	fma.rn.f32 	%f141, %f102, %f109, %f137;
	ld.shared.v4.f32 	{%f142, %f143, %f144, %f145}, [%r179+272];
	fma.rn.f32 	%f146, %f91, %f142, %f114;
	fma.rn.f32 	%f147, %f91, %f143, %f115;
	fma.rn.f32 	%f148, %f91, %f144, %f116;
	fma.rn.f32 	%f149, %f91, %f145, %f117;
	fma.rn.f32 	%f150, %f95, %f142, %f122;
	fma.rn.f32 	%f151, %f95, %f143, %f123;
	fma.rn.f32 	%f152, %f95, %f144, %f124;
	fma.rn.f32 	%f153, %f95, %f145, %f125;
	fma.rn.f32 	%f154, %f99, %f142, %f130;
	fma.rn.f32 	%f155, %f99, %f143, %f131;
	fma.rn.f32 	%f156, %f99, %f144, %f132;
	fma.rn.f32 	%f157, %f99, %f145, %f133;
	fma.rn.f32 	%f158, %f103, %f142, %f138;
	fma.rn.f32 	%f159, %f103, %f143, %f139;
	fma.rn.f32 	%f160, %f103, %f144, %f140;
	fma.rn.f32 	%f161, %f103, %f145, %f141;
	ld.shared.v4.f32 	{%f162, %f163, %f164, %f165}, [%r179+544];
	fma.rn.f32 	%f166, %f92, %f162, %f146;
	fma.rn.f32 	%f167, %f92, %f163, %f147;
	fma.rn.f32 	%f168, %f92, %f164, %f148;
	fma.rn.f32 	%f169, %f92, %f165, %f149;
	fma.rn.f32 	%f170, %f96, %f162, %f150;
	fma.rn.f32 	%f171, %f96, %f163, %f151;
	fma.rn.f32 	%f172, %f96, %f164, %f152;
	fma.rn.f32 	%f173, %f96, %f165, %f153;
	fma.rn.f32 	%f174, %f100, %f162, %f154;
	fma.rn.f32 	%f175, %f100, %f163, %f155;
	fma.rn.f32 	%f176, %f100, %f164, %f156;
	fma.rn.f32 	%f177, %f100, %f165, %f157;
	fma.rn.f32 	%f178, %f104, %f162, %f158;
	fma.rn.f32 	%f179, %f104, %f163, %f159;
	fma.rn.f32 	%f180, %f104, %f164, %f160;
	fma.rn.f32 	%f181, %f104, %f165, %f161;
	ld.shared.v4.f32 	{%f182, %f183, %f184, %f185}, [%r179+816];
	fma.rn.f32 	%f186, %f93, %f182, %f166;
	fma.rn.f32 	%f187, %f93, %f183, %f167;
	fma.rn.f32 	%f188, %f93, %f184, %f168;
	fma.rn.f32 	%f189, %f93, %f185, %f169;
	fma.rn.f32 	%f190, %f97, %f182, %f170;
	fma.rn.f32 	%f191, %f97, %f183, %f171;
	fma.rn.f32 	%f192, %f97, %f184, %f172;
	fma.rn.f32 	%f193, %f97, %f185, %f173;
	fma.rn.f32 	%f194, %f101, %f182, %f174;
	fma.rn.f32 	%f195, %f101, %f183, %f175;
	fma.rn.f32 	%f196, %f101, %f184, %f176;
	fma.rn.f32 	%f197, %f101, %f185, %f177;
	fma.rn.f32 	%f198, %f105, %f182, %f178;
	fma.rn.f32 	%f199, %f105, %f183, %f179;
	fma.rn.f32 	%f200, %f105, %f184, %f180;
	fma.rn.f32 	%f201, %f105, %f185, %f181;
	ld.shared.v4.f32 	{%f202, %f203, %f204, %f205}, [%r9+16];
	ld.shared.v4.f32 	{%f206, %f207, %f208, %f209}, [%r9+160];
	ld.shared.v4.f32 	{%f210, %f211, %f212, %f213}, [%r9+304];
	ld.shared.v4.f32 	{%f214, %f215, %f216, %f217}, [%r9+448];
	ld.shared.v4.f32 	{%f218, %f219, %f220, %f221}, [%r179+1088];
	fma.rn.f32 	%f222, %f202, %f218, %f186;
	fma.rn.f32 	%f223, %f202, %f219, %f187;
	fma.rn.f32 	%f224, %f202, %f220, %f188;
	fma.rn.f32 	%f225, %f202, %f221, %f189;
	fma.rn.f32 	%f226, %f206, %f218, %f190;
	fma.rn.f32 	%f227, %f206, %f219, %f191;
	fma.rn.f32 	%f228, %f206, %f220, %f192;
	fma.rn.f32 	%f229, %f206, %f221, %f193;
	fma.rn.f32 	%f230, %f210, %f218, %f194;
	fma.rn.f32 	%f231, %f210, %f219, %f195;
	fma.rn.f32 	%f232, %f210, %f220, %f196;
	fma.rn.f32 	%f233, %f210, %f221, %f197;
	fma.rn.f32 	%f234, %f214, %f218, %f198;
	fma.rn.f32 	%f235, %f214, %f219, %f199;
	fma.rn.f32 	%f236, %f214, %f220, %f200;
	fma.rn.f32 	%f237, %f214, %f221, %f201;
	ld.shared.v4.f32 	{%f238, %f239, %f240, %f241}, [%r179+1360];
	fma.rn.f32 	%f242, %f203, %f238, %f222;
	fma.rn.f32 	%f243, %f203, %f239, %f223;
	fma.rn.f32 	%f244, %f203, %f240, %f224;
	fma.rn.f32 	%f245, %f203, %f241, %f225;
	fma.rn.f32 	%f246, %f207, %f238, %f226;
	fma.rn.f32 	%f247, %f207, %f239, %f227;
	fma.rn.f32 	%f248, %f207, %f240, %f228;
	fma.rn.f32 	%f249, %f207, %f241, %f229;
	fma.rn.f32 	%f250, %f211, %f238, %f230;
	fma.rn.f32 	%f251, %f211, %f239, %f231;
	fma.rn.f32 	%f252, %f211, %f240, %f232;
	fma.rn.f32 	%f253, %f211, %f241, %f233;
	fma.rn.f32 	%f254, %f215, %f238, %f234;
	fma.rn.f32 	%f255, %f215, %f239, %f235;
	fma.rn.f32 	%f256, %f215, %f240, %f236;
	fma.rn.f32 	%f257, %f215, %f241, %f237;
	ld.shared.v4.f32 	{%f258, %f259, %f260, %f261}, [%r179+1632];
	fma.rn.f32 	%f262, %f204, %f258, %f242;
	fma.rn.f32 	%f263, %f204, %f259, %f243;
	fma.rn.f32 	%f264, %f204, %f260, %f244;
	fma.rn.f32 	%f265, %f204, %f261, %f245;
	fma.rn.f32 	%f266, %f208, %f258, %f246;
	fma.rn.f32 	%f267, %f208, %f259, %f247;
	fma.rn.f32 	%f268, %f208, %f260, %f248;
	fma.rn.f32 	%f269, %f208, %f261, %f249;
	fma.rn.f32 	%f270, %f212, %f258, %f250;
	fma.rn.f32 	%f271, %f212, %f259, %f251;
	fma.rn.f32 	%f272, %f212, %f260, %f252;
	fma.rn.f32 	%f273, %f212, %f261, %f253;
	fma.rn.f32 	%f274, %f216, %f258, %f254;
	fma.rn.f32 	%f275, %f216, %f259, %f255;
	fma.rn.f32 	%f276, %f216, %f260, %f256;
	fma.rn.f32 	%f277, %f216, %f261, %f257;
	ld.shared.v4.f32 	{%f278, %f279, %f280, %f281}, [%r179+1904];
	fma.rn.f32 	%f282, %f205, %f278, %f262;
	fma.rn.f32 	%f283, %f205, %f279, %f263;
	fma.rn.f32 	%f284, %f205, %f280, %f264;
	fma.rn.f32 	%f285, %f205, %f281, %f265;
	fma.rn.f32 	%f286, %f209, %f278, %f266;
	fma.rn.f32 	%f287, %f209, %f279, %f267;
	fma.rn.f32 	%f288, %f209, %f280, %f268;
	fma.rn.f32 	%f289, %f209, %f281, %f269;
	fma.rn.f32 	%f290, %f213, %f278, %f270;
	fma.rn.f32 	%f291, %f213, %f279, %f271;
	fma.rn.f32 	%f292, %f213, %f280, %f272;
	fma.rn.f32 	%f293, %f213, %f281, %f273;
	fma.rn.f32 	%f294, %f217, %f278, %f274;
	fma.rn.f32 	%f295, %f217, %f279, %f275;
	fma.rn.f32 	%f296, %f217, %f280, %f276;
	fma.rn.f32 	%f297, %f217, %f281, %f277;
	ld.shared.v4.f32 	{%f298, %f299, %f300, %f301}, [%r9+32];
	ld.shared.v4.f32 	{%f302, %f303, %f304, %f305}, [%r9+176];
	ld.shared.v4.f32 	{%f306, %f307, %f308, %f309}, [%r9+320];
	ld.shared.v4.f32 	{%f310, %f311, %f312, %f313}, [%r9+464];
	ld.shared.v4.f32 	{%f314, %f315, %f316, %f317}, [%r179+2176];
	fma.rn.f32 	%f318, %f298, %f314, %f282;
	fma.rn.f32 	%f319, %f298, %f315, %f283;
	fma.rn.f32 	%f320, %f298, %f316, %f284;
	fma.rn.f32 	%f321, %f298, %f317, %f285;
	fma.rn.f32 	%f322, %f302, %f314, %f286;
	fma.rn.f32 	%f323, %f302, %f315, %f287;
	fma.rn.f32 	%f324, %f302, %f316, %f288;
	fma.rn.f32 	%f325, %f302, %f317, %f289;
	fma.rn.f32 	%f326, %f306, %f314, %f290;
	fma.rn.f32 	%f327, %f306, %f315, %f291;
	fma.rn.f32 	%f328, %f306, %f316, %f292;
	fma.rn.f32 	%f329, %f306, %f317, %f293;
	fma.rn.f32 	%f330, %f310, %f314, %f294;
	fma.rn.f32 	%f331, %f310, %f315, %f295;
	fma.rn.f32 	%f332, %f310, %f316, %f296;
	fma.rn.f32 	%f333, %f310, %f317, %f297;
	ld.shared.v4.f32 	{%f334, %f335, %f336, %f337}, [%r179+2448];
	fma.rn.f32 	%f338, %f299, %f334, %f318;
	fma.rn.f32 	%f339, %f299, %f335, %f319;
	fma.rn.f32 	%f340, %f299, %f336, %f320;
	fma.rn.f32 	%f341, %f299, %f337, %f321;
	fma.rn.f32 	%f342, %f303, %f334, %f322;
	fma.rn.f32 	%f343, %f303, %f335, %f323;
	fma.rn.f32 	%f344, %f303, %f336, %f324;
	fma.rn.f32 	%f345, %f303, %f337, %f325;
	fma.rn.f32 	%f346, %f307, %f334, %f326;
	fma.rn.f32 	%f347, %f307, %f335, %f327;
	fma.rn.f32 	%f348, %f307, %f336, %f328;
	fma.rn.f32 	%f349, %f307, %f337, %f329;
	fma.rn.f32 	%f350, %f311, %f334, %f330;
	fma.rn.f32 	%f351, %f311, %f335, %f331;
	fma.rn.f32 	%f352, %f311, %f336, %f332;
	fma.rn.f32 	%f353, %f311, %f337, %f333;
	ld.shared.v4.f32 	{%f354, %f355, %f356, %f357}, [%r179+2720];
	fma.rn.f32 	%f358, %f300, %f354, %f338;
	fma.rn.f32 	%f359, %f300, %f355, %f339;
	fma.rn.f32 	%f360, %f300, %f356, %f340;
	fma.rn.f32 	%f361, %f300, %f357, %f341;
	fma.rn.f32 	%f362, %f304, %f354, %f342;
	fma.rn.f32 	%f363, %f304, %f355, %f343;
	fma.rn.f32 	%f364, %f304, %f356, %f344;
	fma.rn.f32 	%f365, %f304, %f357, %f345;
	fma.rn.f32 	%f366, %f308, %f354, %f346;
	fma.rn.f32 	%f367, %f308, %f355, %f347;
	fma.rn.f32 	%f368, %f308, %f356, %f348;
	fma.rn.f32 	%f369, %f308, %f357, %f349;
	fma.rn.f32 	%f370, %f312, %f354, %f350;
	fma.rn.f32 	%f371, %f312, %f355, %f351;
	fma.rn.f32 	%f372, %f312, %f356, %f352;
	fma.rn.f32 	%f373, %f312, %f357, %f353;
	ld.shared.v4.f32 	{%f374, %f375, %f376, %f377}, [%r179+2992];
	fma.rn.f32 	%f378, %f301, %f374, %f358;
	fma.rn.f32 	%f379, %f301, %f375, %f359;
	fma.rn.f32 	%f380, %f301, %f376, %f360;
	fma.rn.f32 	%f381, %f301, %f377, %f361;
	fma.rn.f32 	%f382, %f305, %f374, %f362;
	fma.rn.f32 	%f383, %f305, %f375, %f363;
	fma.rn.f32 	%f384, %f305, %f376, %f364;
	fma.rn.f32 	%f385, %f305, %f377, %f365;
	fma.rn.f32 	%f386, %f309, %f374, %f366;
	fma.rn.f32 	%f387, %f309, %f375, %f367;
	fma.rn.f32 	%f388, %f309, %f376, %f368;
	fma.rn.f32 	%f389, %f309, %f377, %f369;
	fma.rn.f32 	%f390, %f313, %f374, %f370;
	fma.rn.f32 	%f391, %f313, %f375, %f371;
	fma.rn.f32 	%f392, %f313, %f376, %f372;
	fma.rn.f32 	%f393, %f313, %f377, %f373;
	ld.shared.v4.f32 	{%f394, %f395, %f396, %f397}, [%r9+48];
	ld.shared.v4.f32 	{%f398, %f399, %f400, %f401}, [%r9+192];
	ld.shared.v4.f32 	{%f402, %f403, %f404, %f405}, [%r9+336];
	ld.shared.v4.f32 	{%f406, %f407, %f408, %f409}, [%r9+480];
	ld.shared.v4.f32 	{%f410, %f411, %f412, %f413}, [%r179+3264];
	fma.rn.f32 	%f414, %f394, %f410, %f378;
	fma.rn.f32 	%f415, %f394, %f411, %f379;
	fma.rn.f32 	%f416, %f394, %f412, %f380;
	fma.rn.f32 	%f417, %f394, %f413, %f381;
	fma.rn.f32 	%f418, %f398, %f410, %f382;
	fma.rn.f32 	%f419, %f398, %f411, %f383;
	fma.rn.f32 	%f420, %f398, %f412, %f384;
	fma.rn.f32 	%f421, %f398, %f413, %f385;
	fma.rn.f32 	%f422, %f402, %f410, %f386;
	fma.rn.f32 	%f423, %f402, %f411, %f387;
	fma.rn.f32 	%f424, %f402, %f412, %f388;
	fma.rn.f32 	%f425, %f402, %f413, %f389;
	fma.rn.f32 	%f426, %f406, %f410, %f390;
	fma.rn.f32 	%f427, %f406, %f411, %f391;
	fma.rn.f32 	%f428, %f406, %f412, %f392;
	fma.rn.f32 	%f429, %f406, %f413, %f393;
	ld.shared.v4.f32 	{%f430, %f431, %f432, %f433}, [%r179+3536];
	fma.rn.f32 	%f434, %f395, %f430, %f414;
	fma.rn.f32 	%f435, %f395, %f431, %f415;
	fma.rn.f32 	%f436, %f395, %f432, %f416;
	fma.rn.f32 	%f437, %f395, %f433, %f417;
	fma.rn.f32 	%f438, %f399, %f430, %f418;
	fma.rn.f32 	%f439, %f399, %f431, %f419;
	fma.rn.f32 	%f440, %f399, %f432, %f420;
	fma.rn.f32 	%f441, %f399, %f433, %f421;
	fma.rn.f32 	%f442, %f403, %f430, %f422;
	fma.rn.f32 	%f443, %f403, %f431, %f423;
	fma.rn.f32 	%f444, %f403, %f432, %f424;
	fma.rn.f32 	%f445, %f403, %f433, %f425;
	fma.rn.f32 	%f446, %f407, %f430, %f426;
	fma.rn.f32 	%f447, %f407, %f431, %f427;
	fma.rn.f32 	%f448, %f407, %f432, %f428;
	fma.rn.f32 	%f449, %f407, %f433, %f429;
	ld.shared.v4.f32 	{%f450, %f451, %f452, %f453}, [%r179+3808];
	fma.rn.f32 	%f454, %f396, %f450, %f434;
	fma.rn.f32 	%f455, %f396, %f451, %f435;
	fma.rn.f32 	%f456, %f396, %f452, %f436;
	fma.rn.f32 	%f457, %f396, %f453, %f437;
	fma.rn.f32 	%f458, %f400, %f450, %f438;
	fma.rn.f32 	%f459, %f400, %f451, %f439;
	fma.rn.f32 	%f460, %f400, %f452, %f440;
	fma.rn.f32 	%f461, %f400, %f453, %f441;
	fma.rn.f32 	%f462, %f404, %f450, %f442;
	fma.rn.f32 	%f463, %f404, %f451, %f443;
	fma.rn.f32 	%f464, %f404, %f452, %f444;
	fma.rn.f32 	%f465, %f404, %f453, %f445;
	fma.rn.f32 	%f466, %f408, %f450, %f446;
	fma.rn.f32 	%f467, %f408, %f451, %f447;
	fma.rn.f32 	%f468, %f408, %f452, %f448;
	fma.rn.f32 	%f469, %f408, %f453, %f449;
	ld.shared.v4.f32 	{%f470, %f471, %f472, %f473}, [%r179+4080];
	fma.rn.f32 	%f474, %f397, %f470, %f454;
	fma.rn.f32 	%f475, %f397, %f471, %f455;
	fma.rn.f32 	%f476, %f397, %f472, %f456;
	fma.rn.f32 	%f477, %f397, %f473, %f457;
	fma.rn.f32 	%f478, %f401, %f470, %f458;
	fma.rn.f32 	%f479, %f401, %f471, %f459;
	fma.rn.f32 	%f480, %f401, %f472, %f460;
	fma.rn.f32 	%f481, %f401, %f473, %f461;
	fma.rn.f32 	%f482, %f405, %f470, %f462;
	fma.rn.f32 	%f483, %f405, %f471, %f463;
	fma.rn.f32 	%f484, %f405, %f472, %f464;
	fma.rn.f32 	%f485, %f405, %f473, %f465;
	fma.rn.f32 	%f486, %f409, %f470, %f466;
	fma.rn.f32 	%f487, %f409, %f471, %f467;
	fma.rn.f32 	%f488, %f409, %f472, %f468;
	fma.rn.f32 	%f489, %f409, %f473, %f469;
	ld.shared.v4.f32 	{%f490, %f491, %f492, %f493}, [%r9+64];
	ld.shared.v4.f32 	{%f494, %f495, %f496, %f497}, [%r9+208];
	ld.shared.v4.f32 	{%f498, %f499, %f500, %f501}, [%r9+352];
	ld.shared.v4.f32 	{%f502, %f503, %f504, %f505}, [%r9+496];
	ld.shared.v4.f32 	{%f506, %f507, %f508, %f509}, [%r179+4352];
	fma.rn.f32 	%f510, %f490, %f506, %f474;
	fma.rn.f32 	%f511, %f490, %f507, %f475;
	fma.rn.f32 	%f512, %f490, %f508, %f476;
	fma.rn.f32 	%f513, %f490, %f509, %f477;
	fma.rn.f32 	%f514, %f494, %f506, %f478;
	fma.rn.f32 	%f515, %f494, %f507, %f479;
	fma.rn.f32 	%f516, %f494, %f508, %f480;
	fma.rn.f32 	%f517, %f494, %f509, %f481;
	fma.rn.f32 	%f518, %f498, %f506, %f482;
	fma.rn.f32 	%f519, %f498, %f507, %f483;
	fma.rn.f32 	%f520, %f498, %f508, %f484;
	fma.rn.f32 	%f521, %f498, %f509, %f485;
	fma.rn.f32 	%f522, %f502, %f506, %f486;
	fma.rn.f32 	%f523, %f502, %f507, %f487;
	fma.rn.f32 	%f524, %f502, %f508, %f488;
	fma.rn.f32 	%f525, %f502, %f509, %f489;
	ld.shared.v4.f32 	{%f526, %f527, %f528, %f529}, [%r179+4624];
	fma.rn.f32 	%f530, %f491, %f526, %f510;
	fma.rn.f32 	%f531, %f491, %f527, %f511;
	fma.rn.f32 	%f532, %f491, %f528, %f512;
	fma.rn.f32 	%f533, %f491, %f529, %f513;
	fma.rn.f32 	%f534, %f495, %f526, %f514;
	fma.rn.f32 	%f535, %f495, %f527, %f515;
	fma.rn.f32 	%f536, %f495, %f528, %f516;
	fma.rn.f32 	%f537, %f495, %f529, %f517;
	fma.rn.f32 	%f538, %f499, %f526, %f518;
	fma.rn.f32 	%f539, %f499, %f527, %f519;
	fma.rn.f32 	%f540, %f499, %f528, %f520;
	fma.rn.f32 	%f541, %f499, %f529, %f521;
	fma.rn.f32 	%f542, %f503, %f526, %f522;
	fma.rn.f32 	%f543, %f503, %f527, %f523;
	fma.rn.f32 	%f544, %f503, %f528, %f524;
	fma.rn.f32 	%f545, %f503, %f529, %f525;
	ld.shared.v4.f32 	{%f546, %f547, %f548, %f549}, [%r179+4896];
	fma.rn.f32 	%f550, %f492, %f546, %f530;
	fma.rn.f32 	%f551, %f492, %f547, %f531;
	fma.rn.f32 	%f552, %f492, %f548, %f532;
	fma.rn.f32 	%f553, %f492, %f549, %f533;
	fma.rn.f32 	%f554, %f496, %f546, %f534;
	fma.rn.f32 	%f555, %f496, %f547, %f535;
	fma.rn.f32 	%f556, %f496, %f548, %f536;
	fma.rn.f32 	%f557, %f496, %f549, %f537;
	fma.rn.f32 	%f558, %f500, %f546, %f538;
	fma.rn.f32 	%f559, %f500, %f547, %f539;
	fma.rn.f32 	%f560, %f500, %f548, %f540;
	fma.rn.f32 	%f561, %f500, %f549, %f541;
	fma.rn.f32 	%f562, %f504, %f546, %f542;
	fma.rn.f32 	%f563, %f504, %f547, %f543;
	fma.rn.f32 	%f564, %f504, %f548, %f544;
	fma.rn.f32 	%f565, %f504, %f549, %f545;
	ld.shared.v4.f32 	{%f566, %f567, %f568, %f569}, [%r179+5168];
	fma.rn.f32 	%f570, %f493, %f566, %f550;
	fma.rn.f32 	%f571, %f493, %f567, %f551;
	fma.rn.f32 	%f572, %f493, %f568, %f552;
	fma.rn.f32 	%f573, %f493, %f569, %f553;
	fma.rn.f32 	%f574, %f497, %f566, %f554;
	fma.rn.f32 	%f575, %f497, %f567, %f555;
	fma.rn.f32 	%f576, %f497, %f568, %f556;
	fma.rn.f32 	%f577, %f497, %f569, %f557;
	fma.rn.f32 	%f578, %f501, %f566, %f558;
	fma.rn.f32 	%f579, %f501, %f567, %f559;
	fma.rn.f32 	%f580, %f501, %f568, %f560;
	fma.rn.f32 	%f581, %f501, %f569, %f561;
	fma.rn.f32 	%f582, %f505, %f566, %f562;
	fma.rn.f32 	%f583, %f505, %f567, %f563;
	fma.rn.f32 	%f584, %f505, %f568, %f564;
	fma.rn.f32 	%f585, %f505, %f569, %f565;
	ld.shared.v4.f32 	{%f586, %f587, %f588, %f589}, [%r9+80];
	ld.shared.v4.f32 	{%f590, %f591, %f592, %f593}, [%r9+224];
	ld.shared.v4.f32 	{%f594, %f595, %f596, %f597}, [%r9+368];
	ld.shared.v4.f32 	{%f598, %f599, %f600, %f601}, [%r9+512];
	ld.shared.v4.f32 	{%f602, %f603, %f604, %f605}, [%r179+5440];
	fma.rn.f32 	%f606, %f586, %f602, %f570;
	fma.rn.f32 	%f607, %f586, %f603, %f571;
	fma.rn.f32 	%f608, %f586, %f604, %f572;
	fma.rn.f32 	%f609, %f586, %f605, %f573;
	fma.rn.f32 	%f610, %f590, %f602, %f574;
	fma.rn.f32 	%f611, %f590, %f603, %f575;
	fma.rn.f32 	%f612, %f590, %f604, %f576;
	fma.rn.f32 	%f613, %f590, %f605, %f577;
	fma.rn.f32 	%f614, %f594, %f602, %f578;
	fma.rn.f32 	%f615, %f594, %f603, %f579;
	fma.rn.f32 	%f616, %f594, %f604, %f580;
	fma.rn.f32 	%f617, %f594, %f605, %f581;
	fma.rn.f32 	%f618, %f598, %f602, %f582;
	fma.rn.f32 	%f619, %f598, %f603, %f583;
	fma.rn.f32 	%f620, %f598, %f604, %f584;
	fma.rn.f32 	%f621, %f598, %f605, %f585;
	ld.shared.v4.f32 	{%f622, %f623, %f624, %f625}, [%r179+5712];
	fma.rn.f32 	%f626, %f587, %f622, %f606;
	fma.rn.f32 	%f627, %f587, %f623, %f607;
	fma.rn.f32 	%f628, %f587, %f624, %f608;
	fma.rn.f32 	%f629, %f587, %f625, %f609;
	fma.rn.f32 	%f630, %f591, %f622, %f610;
	fma.rn.f32 	%f631, %f591, %f623, %f611;
	fma.rn.f32 	%f632, %f591, %f624, %f612;
	fma.rn.f32 	%f633, %f591, %f625, %f613;
	fma.rn.f32 	%f634, %f595, %f622, %f614;
	fma.rn.f32 	%f635, %f595, %f623, %f615;
	fma.rn.f32 	%f636, %f595, %f624, %f616;
	fma.rn.f32 	%f637, %f595, %f625, %f617;
	fma.rn.f32 	%f638, %f599, %f622, %f618;
	fma.rn.f32 	%f639, %f599, %f623, %f619;
	fma.rn.f32 	%f640, %f599, %f624, %f620;
	fma.rn.f32 	%f641, %f599, %f625, %f621;
	ld.shared.v4.f32 	{%f642, %f643, %f644, %f645}, [%r179+5984];
	fma.rn.f32 	%f646, %f588, %f642, %f626;
	fma.rn.f32 	%f647, %f588, %f643, %f627;
	fma.rn.f32 	%f648, %f588, %f644, %f628;
	fma.rn.f32 	%f649, %f588, %f645, %f629;
	fma.rn.f32 	%f650, %f592, %f642, %f630;
	fma.rn.f32 	%f651, %f592, %f643, %f631;
	fma.rn.f32 	%f652, %f592, %f644, %f632;
	fma.rn.f32 	%f653, %f592, %f645, %f633;
	fma.rn.f32 	%f654, %f596, %f642, %f634;
	fma.rn.f32 	%f655, %f596, %f643, %f635;
	fma.rn.f32 	%f656, %f596, %f644, %f636;
	fma.rn.f32 	%f657, %f596, %f645, %f637;
	fma.rn.f32 	%f658, %f600, %f642, %f638;
	fma.rn.f32 	%f659, %f600, %f643, %f639;
	fma.rn.f32 	%f660, %f600, %f644, %f640;
	fma.rn.f32 	%f661, %f600, %f645, %f641;
	ld.shared.v4.f32 	{%f662, %f663, %f664, %f665}, [%r179+6256];
	fma.rn.f32 	%f666, %f589, %f662, %f646;
	fma.rn.f32 	%f667, %f589, %f663, %f647;
	fma.rn.f32 	%f668, %f589, %f664, %f648;
	fma.rn.f32 	%f669, %f589, %f665, %f649;
	fma.rn.f32 	%f670, %f593, %f662, %f650;
	fma.rn.f32 	%f671, %f593, %f663, %f651;
	fma.rn.f32 	%f672, %f593, %f664, %f652;
	fma.rn.f32 	%f673, %f593, %f665, %f653;
	fma.rn.f32 	%f674, %f597, %f662, %f654;
	fma.rn.f32 	%f675, %f597, %f663, %f655;
	fma.rn.f32 	%f676, %f597, %f664, %f656;
	fma.rn.f32 	%f677, %f597, %f665, %f657;
	fma.rn.f32 	%f678, %f601, %f662, %f658;
	fma.rn.f32 	%f679, %f601, %f663, %f659;
	fma.rn.f32 	%f680, %f601, %f664, %f660;
	fma.rn.f32 	%f681, %f601, %f665, %f661;
	ld.shared.v4.f32 	{%f682, %f683, %f684, %f685}, [%r9+96];
	ld.shared.v4.f32 	{%f686, %f687, %f688, %f689}, [%r9+240];
	ld.shared.v4.f32 	{%f690, %f691, %f692, %f693}, [%r9+384];
	ld.shared.v4.f32 	{%f694, %f695, %f696, %f697}, [%r9+528];
	ld.shared.v4.f32 	{%f698, %f699, %f700, %f701}, [%r179+6528];
	fma.rn.f32 	%f702, %f682, %f698, %f666;
	fma.rn.f32 	%f703, %f682, %f699, %f667;
	fma.rn.f32 	%f704, %f682, %f700, %f668;
	fma.rn.f32 	%f705, %f682, %f701, %f669;
	fma.rn.f32 	%f706, %f686, %f698, %f670;
	fma.rn.f32 	%f707, %f686, %f699, %f671;
	fma.rn.f32 	%f708, %f686, %f700, %f672;
	fma.rn.f32 	%f709, %f686, %f701, %f673;
	fma.rn.f32 	%f710, %f690, %f698, %f674;
	fma.rn.f32 	%f711, %f690, %f699, %f675;
	fma.rn.f32 	%f712, %f690, %f700, %f676;
	fma.rn.f32 	%f713, %f690, %f701, %f677;
	fma.rn.f32 	%f714, %f694, %f698, %f678;
	fma.rn.f32 	%f715, %f694, %f699, %f679;
	fma.rn.f32 	%f716, %f694, %f700, %f680;
	fma.rn.f32 	%f717, %f694, %f701, %f681;
	ld.shared.v4.f32 	{%f718, %f719, %f720, %f721}, [%r179+6800];
	fma.rn.f32 	%f722, %f683, %f718, %f702;
	fma.rn.f32 	%f723, %f683, %f719, %f703;
	fma.rn.f32 	%f724, %f683, %f720, %f704;
	fma.rn.f32 	%f725, %f683, %f721, %f705;
	fma.rn.f32 	%f726, %f687, %f718, %f706;
	fma.rn.f32 	%f727, %f687, %f719, %f707;
	fma.rn.f32 	%f728, %f687, %f720, %f708;
	fma.rn.f32 	%f729, %f687, %f721, %f709;
	fma.rn.f32 	%f730, %f691, %f718, %f710;
	fma.rn.f32 	%f731, %f691, %f719, %f711;
	fma.rn.f32 	%f732, %f691, %f720, %f712;
	fma.rn.f32 	%f733, %f691, %f721, %f713;
	fma.rn.f32 	%f734, %f695, %f718, %f714;
	fma.rn.f32 	%f735, %f695, %f719, %f715;
	fma.rn.f32 	%f736, %f695, %f720, %f716;
	fma.rn.f32 	%f737, %f695, %f721, %f717;
	ld.shared.v4.f32 	{%f738, %f739, %f740, %f741}, [%r179+7072];
	fma.rn.f32 	%f742, %f684, %f738, %f722;
	fma.rn.f32 	%f743, %f684, %f739, %f723;
	fma.rn.f32 	%f744, %f684, %f740, %f724;
	fma.rn.f32 	%f745, %f684, %f741, %f725;
	fma.rn.f32 	%f746, %f688, %f738, %f726;
	fma.rn.f32 	%f747, %f688, %f739, %f727;
	fma.rn.f32 	%f748, %f688, %f740, %f728;
	fma.rn.f32 	%f749, %f688, %f741, %f729;
	fma.rn.f32 	%f750, %f692, %f738, %f730;
	fma.rn.f32 	%f751, %f692, %f739, %f731;
	fma.rn.f32 	%f752, %f692, %f740, %f732;
	fma.rn.f32 	%f753, %f692, %f741, %f733;
	fma.rn.f32 	%f754, %f696, %f738, %f734;
	fma.rn.f32 	%f755, %f696, %f739, %f735;
	fma.rn.f32 	%f756, %f696, %f740, %f736;
	fma.rn.f32 	%f757, %f696, %f741, %f737;
	ld.shared.v4.f32 	{%f758, %f759, %f760, %f761}, [%r179+7344];
	fma.rn.f32 	%f762, %f685, %f758, %f742;
	fma.rn.f32 	%f763, %f685, %f759, %f743;
	fma.rn.f32 	%f764, %f685, %f760, %f744;
	fma.rn.f32 	%f765, %f685, %f761, %f745;
	fma.rn.f32 	%f766, %f689, %f758, %f746;
	fma.rn.f32 	%f767, %f689, %f759, %f747;
	fma.rn.f32 	%f768, %f689, %f760, %f748;
	fma.rn.f32 	%f769, %f689, %f761, %f749;
	fma.rn.f32 	%f770, %f693, %f758, %f750;
	fma.rn.f32 	%f771, %f693, %f759, %f751;
	fma.rn.f32 	%f772, %f693, %f760, %f752;
	fma.rn.f32 	%f773, %f693, %f761, %f753;
	fma.rn.f32 	%f774, %f697, %f758, %f754;
	fma.rn.f32 	%f775, %f697, %f759, %f755;
	fma.rn.f32 	%f776, %f697, %f760, %f756;
	fma.rn.f32 	%f777, %f697, %f761, %f757;
	ld.shared.v4.f32 	{%f778, %f779, %f780, %f781}, [%r9+112];
	ld.shared.v4.f32 	{%f782, %f783, %f784, %f785}, [%r9+256];
	ld.shared.v4.f32 	{%f786, %f787, %f788, %f789}, [%r9+400];
	ld.shared.v4.f32 	{%f790, %f791, %f792, %f793}, [%r9+544];
	ld.shared.v4.f32 	{%f794, %f795, %f796, %f797}, [%r179+7616];
	fma.rn.f32 	%f798, %f778, %f794, %f762;
	fma.rn.f32 	%f799, %f778, %f795, %f763;
	fma.rn.f32 	%f800, %f778, %f796, %f764;
	fma.rn.f32 	%f801, %f778, %f797, %f765;
	fma.rn.f32 	%f802, %f782, %f794, %f766;
	fma.rn.f32 	%f803, %f782, %f795, %f767;
	fma.rn.f32 	%f804, %f782, %f796, %f768;
	fma.rn.f32 	%f805, %f782, %f797, %f769;
	fma.rn.f32 	%f806, %f786, %f794, %f770;
	fma.rn.f32 	%f807, %f786, %f795, %f771;
	fma.rn.f32 	%f808, %f786, %f796, %f772;
	fma.rn.f32 	%f809, %f786, %f797, %f773;
	fma.rn.f32 	%f810, %f790, %f794, %f774;
	fma.rn.f32 	%f811, %f790, %f795, %f775;
	fma.rn.f32 	%f812, %f790, %f796, %f776;
	fma.rn.f32 	%f813, %f790, %f797, %f777;
	ld.shared.v4.f32 	{%f814, %f815, %f816, %f817}, [%r179+7888];
	fma.rn.f32 	%f818, %f779, %f814, %f798;
	fma.rn.f32 	%f819, %f779, %f815, %f799;
	fma.rn.f32 	%f820, %f779, %f816, %f800;
	fma.rn.f32 	%f821, %f779, %f817, %f801;
	fma.rn.f32 	%f822, %f783, %f814, %f802;
	fma.rn.f32 	%f823, %f783, %f815, %f803;
	fma.rn.f32 	%f824, %f783, %f816, %f804;
	fma.rn.f32 	%f825, %f783, %f817, %f805;
	fma.rn.f32 	%f826, %f787, %f814, %f806;
	fma.rn.f32 	%f827, %f787, %f815, %f807;
	fma.rn.f32 	%f828, %f787, %f816, %f808;
	fma.rn.f32 	%f829, %f787, %f817, %f809;
	fma.rn.f32 	%f830, %f791, %f814, %f810;
	fma.rn.f32 	%f831, %f791, %f815, %f811;
	fma.rn.f32 	%f832, %f791, %f816, %f812;
	fma.rn.f32 	%f833, %f791, %f817, %f813;
	ld.shared.v4.f32 	{%f834, %f835, %f836, %f837}, [%r179+8160];
	fma.rn.f32 	%f838, %f780, %f834, %f818;
	fma.rn.f32 	%f839, %f780, %f835, %f819;
	fma.rn.f32 	%f840, %f780, %f836, %f820;
	fma.rn.f32 	%f841, %f780, %f837, %f821;
	fma.rn.f32 	%f842, %f784, %f834, %f822;
	fma.rn.f32 	%f843, %f784, %f835, %f823;
	fma.rn.f32 	%f844, %f784, %f836, %f824;
	fma.rn.f32 	%f845, %f784, %f837, %f825;
	fma.rn.f32 	%f846, %f788, %f834, %f826;
	fma.rn.f32 	%f847, %f788, %f835, %f827;
	fma.rn.f32 	%f848, %f788, %f836, %f828;
	fma.rn.f32 	%f849, %f788, %f837, %f829;
	fma.rn.f32 	%f850, %f792, %f834, %f830;
	fma.rn.f32 	%f851, %f792, %f835, %f831;
	fma.rn.f32 	%f852, %f792, %f836, %f832;
	fma.rn.f32 	%f853, %f792, %f837, %f833;
	ld.shared.v4.f32 	{%f854, %f855, %f856, %f857}, [%r179+8432];
	fma.rn.f32 	%f858, %f781, %f854, %f838;
	fma.rn.f32 	%f859, %f781, %f855, %f839;
	fma.rn.f32 	%f860, %f781, %f856, %f840;
	fma.rn.f32 	%f861, %f781, %f857, %f841;
	st.local.v4.f32 	[%rd64], {%f858, %f859, %f860, %f861};
	fma.rn.f32 	%f862, %f785, %f854, %f842;
	fma.rn.f32 	%f863, %f785, %f855, %f843;
	fma.rn.f32 	%f864, %f785, %f856, %f844;
	fma.rn.f32 	%f865, %f785, %f857, %f845;
	st.local.v4.f32 	[%rd64+16], {%f862, %f863, %f864, %f865};
	fma.rn.f32 	%f866, %f789, %f854, %f846;
	fma.rn.f32 	%f867, %f789, %f855, %f847;
	fma.rn.f32 	%f868, %f789, %f856, %f848;
	fma.rn.f32 	%f869, %f789, %f857, %f849;
	st.local.v4.f32 	[%rd64+32], {%f866, %f867, %f868, %f869};
	fma.rn.f32 	%f870, %f793, %f854, %f850;
	fma.rn.f32 	%f871, %f793, %f855, %f851;
	fma.rn.f32 	%f872, %f793, %f856, %f852;
	fma.rn.f32 	%f873, %f793, %f857, %f853;
	st.local.v4.f32 	[%rd64+48], {%f870, %f871, %f872, %f873};
	bra.uni 	$L__BB0_60;
$L__BB0_27:
	setp.eq.s32 	%p59, %r217, 0;
	@%p59 bra 	$L__BB0_60;
	mul.wide.u32 	%rd59, %r16, 64;
	xor.b64  	%rd60, %rd59, 64;
	add.s64 	%rd14, %rd3, %rd60;
	@%p60 bra 	$L__BB0_30;
	ld.local.f32 	%f26, [%rd14];
	ld.global.nc.f32 	%f27, [%rd4];
	add.f32 	%f28, %f26, %f27;
	max.f32 	%f29, %f28, 0f00000000;
	st.global.f32 	[%rd5], %f29;
	mov.b32 	%r156, 0;
	st.local.u32 	[%rd14], %r156;
$L__BB0_30:
	@%p61 bra 	$L__BB0_32;
	ld.local.f32 	%f30, [%rd14+4];
	ld.global.nc.f32 	%f31, [%rd4+4];
	add.f32 	%f32, %f30, %f31;
	max.f32 	%f33, %f32, 0f00000000;
	st.global.f32 	[%rd6+4], %f33;
	mov.b32 	%r157, 0;
	st.local.u32 	[%rd14+4], %r157;
$L__BB0_32:
	@%p62 bra 	$L__BB0_34;
	ld.local.f32 	%f34, [%rd14+8];
	ld.global.nc.f32 	%f35, [%rd4+8];
	add.f32 	%f36, %f34, %f35;
	max.f32 	%f37, %f36, 0f00000000;
	st.global.f32 	[%rd6+8], %f37;
	mov.b32 	%r158, 0;
	st.local.u32 	[%rd14+8], %r158;
$L__BB0_34:
	@%p63 bra 	$L__BB0_36;
	ld.local.f32 	%f38, [%rd14+12];
	ld.global.nc.f32 	%f39, [%rd4+12];
	add.f32 	%f40, %f38, %f39;
	max.f32 	%f41, %f40, 0f00000000;
	st.global.f32 	[%rd6+12], %f41;
	mov.b32 	%r159, 0;
	st.local.u32 	[%rd14+12], %r159;
$L__BB0_36:
	@%p64 bra 	$L__BB0_38;
	ld.local.f32 	%f42, [%rd14+16];
	ld.global.nc.f32 	%f43, [%rd4];
	add.f32 	%f44, %f42, %f43;
	max.f32 	%f45, %f44, 0f00000000;
	st.global.f32 	[%rd7], %f45;
	mov.b32 	%r160, 0;
	st.local.u32 	[%rd14+16], %r160;
$L__BB0_38:
	@%p65 bra 	$L__BB0_40;
	ld.local.f32 	%f46, [%rd14+20];
	ld.global.nc.f32 	%f47, [%rd4+4];
	add.f32 	%f48, %f46, %f47;
	max.f32 	%f49, %f48, 0f00000000;
	st.global.f32 	[%rd8+4], %f49;
	mov.b32 	%r161, 0;
	st.local.u32 	[%rd14+20], %r161;
$L__BB0_40:
	@%p66 bra 	$L__BB0_42;
	ld.local.f32 	%f50, [%rd14+24];
	ld.global.nc.f32 	%f51, [%rd4+8];
	add.f32 	%f52, %f50, %f51;
	max.f32 	%f53, %f52, 0f00000000;
	st.global.f32 	[%rd8+8], %f53;
	mov.b32 	%r162, 0;
	st.local.u32 	[%rd14+24], %r162;
$L__BB0_42:
	@%p67 bra 	$L__BB0_44;
	ld.local.f32 	%f54, [%rd14+28];
	ld.global.nc.f32 	%f55, [%rd4+12];
	add.f32 	%f56, %f54, %f55;
	max.f32 	%f57, %f56, 0f00000000;
	st.global.f32 	[%rd8+12], %f57;
	mov.b32 	%r163, 0;
	st.local.u32 	[%rd14+28], %r163;
$L__BB0_44:
	@%p68 bra 	$L__BB0_46;
	ld.local.f32 	%f58, [%rd14+32];
	ld.global.nc.f32 	%f59, [%rd4];
	add.f32 	%f60, %f58, %f59;
	max.f32 	%f61, %f60, 0f00000000;
	st.global.f32 	[%rd9], %f61;
	mov.b32 	%r164, 0;
	st.local.u32 	[%rd14+32], %r164;
$L__BB0_46:
	@%p69 bra 	$L__BB0_48;
	ld.local.f32 	%f62, [%rd14+36];
	ld.global.nc.f32 	%f63, [%rd4+4];
	add.f32 	%f64, %f62, %f63;
	max.f32 	%f65, %f64, 0f00000000;
	st.global.f32 	[%rd10+4], %f65;
	mov.b32 	%r165, 0;
	st.local.u32 	[%rd14+36], %r165;
$L__BB0_48:
	@%p70 bra 	$L__BB0_50;
	ld.local.f32 	%f66, [%rd14+40];
	ld.global.nc.f32 	%f67, [%rd4+8];
	add.f32 	%f68, %f66, %f67;
	max.f32 	%f69, %f68, 0f00000000;
	st.global.f32 	[%rd10+8], %f69;
	mov.b32 	%r166, 0;
	st.local.u32 	[%rd14+40], %r166;
$L__BB0_50:
	@%p71 bra 	$L__BB0_52;
	ld.local.f32 	%f70, [%rd14+44];
	ld.global.nc.f32 	%f71, [%rd4+12];
	add.f32 	%f72, %f70, %f71;
	max.f32 	%f73, %f72, 0f00000000;
	st.global.f32 	[%rd10+12], %f73;
	mov.b32 	%r167, 0;
	st.local.u32 	[%rd14+44], %r167;
$L__BB0_52:
	@%p72 bra 	$L__BB0_54;
	ld.local.f32 	%f74, [%rd14+48];
	ld.global.nc.f32 	%f75, [%rd4];
	add.f32 	%f76, %f74, %f75;
	max.f32 	%f77, %f76, 0f00000000;
	mul.wide.s32 	%rd61, %r70, 4;
	add.s64 	%rd62, %rd9, %rd61;
	st.global.f32 	[%rd62], %f77;
	mov.b32 	%r168, 0;
	st.local.u32 	[%rd14+48], %r168;
$L__BB0_54:
	@%p73 bra 	$L__BB0_56;
	ld.local.f32 	%f78, [%rd14+52];
	ld.global.nc.f32 	%f79, [%rd4+4];
	add.f32 	%f80, %f78, %f79;
	max.f32 	%f81, %f80, 0f00000000;
	st.global.f32 	[%rd11+4], %f81;
	mov.b32 	%r169, 0;
	st.local.u32 	[%rd14+52], %r169;
$L__BB0_56:
	@%p74 bra 	$L__BB0_58;
	ld.local.f32 	%f82, [%rd14+56];
	ld.global.nc.f32 	%f83, [%rd4+8];
	add.f32 	%f84, %f82, %f83;
	max.f32 	%f85, %f84, 0f00000000;
	st.global.f32 	[%rd11+8], %f85;
	mov.b32 	%r170, 0;
	st.local.u32 	[%rd14+56], %r170;
$L__BB0_58:
	@%p75 bra 	$L__BB0_60;
	ld.local.f32 	%f86, [%rd14+60];
	ld.global.nc.f32 	%f87, [%rd4+12];
	add.f32 	%f88, %f86, %f87;
	max.f32 	%f89, %f88, 0f00000000;
	st.global.f32 	[%rd11+12], %f89;
	mov.b32 	%r171, 0;
	st.local.u32 	[%rd14+60], %r171;
$L__BB0_60:
	bar.sync 	0;
	add.s32 	%r217, %r217, 1;
	setp.ne.s32 	%p77, %r217, %r8;
	@%p77 bra 	$L__BB0_3;
$L__BB0_61:
	setp.lt.u32 	%p78, %r1, 64;
	@%p78 bra 	$L__BB0_95;
	add.s32 	%r180, %r6, -1;
	shr.u32 	%r181, %r180, 31;
	add.s32 	%r182, %r180, %r181;
	and.b32  	%r183, %r182, -2;
	sub.s32 	%r184, %r180, %r183;
	setp.ne.s32 	%p79, %r184, %r5;
	@%p79 bra 	$L__BB0_95;
	ld.param.u64 	%rd96, [_Z30pingpong_warp_specialized_gemmPKfS0_S0_Pfiii_param_2];
	shl.b32 	%r188, %r1, 3;
	and.b32  	%r189, %r188, 56;
	shr.u32 	%r190, %r1, 1;
	and.b32  	%r191, %r190, 12;
	shr.u32 	%r192, %r1, 5;
	add.s32 	%r193, %r192, -2;
	mul.hi.s32 	%r194, %r193, 1431655766;
	shr.u32 	%r195, %r194, 31;
	add.s32 	%r196, %r194, %r195;
	mul.lo.s32 	%r197, %r196, 3;
	sub.s32 	%r198, %r193, %r197;
	add.s32 	%r199, %r191, %r3;
	mad.lo.s32 	%r56, %r198, 21, %r199;
	add.s32 	%r200, %r189, %r4;
	mul.wide.u32 	%rd65, %r5, 64;
	add.s64 	%rd15, %rd3, %rd65;
	setp.ge.s32 	%p80, %r56, %r67;
	mul.lo.s32 	%r57, %r56, %r70;
	setp.ge.s32 	%p81, %r200, %r70;
	cvt.u64.u32 	%rd16, %r200;
	cvta.to.global.u64 	%rd66, %rd96;
	mul.wide.u32 	%rd67, %r200, 4;
	add.s64 	%rd17, %rd66, %rd67;
	or.pred  	%p82, %p80, %p81;
	@%p82 bra 	$L__BB0_65;
	cvt.u32.u64 	%r203, %rd16;
	ld.local.f32 	%f874, [%rd15];
	ld.global.nc.f32 	%f875, [%rd17];
	add.f32 	%f876, %f874, %f875;
	max.f32 	%f877, %f876, 0f00000000;
	add.s32 	%r204, %r203, %r57;
	mul.wide.s32 	%rd68, %r204, 4;
	add.s64 	%rd69, %rd1, %rd68;
	st.global.f32 	[%rd69], %f877;
$L__BB0_65:
	cvt.u32.u64 	%r205, %rd16;
	setp.ge.s32 	%p83, %r56, %r67;
	add.s32 	%r58, %r205, 1;
	setp.ge.s32 	%p84, %r58, %r70;
	cvt.s64.s32 	%rd71, %r57;
	add.s64 	%rd72, %rd16, %rd71;
	shl.b64 	%rd73, %rd72, 2;
	add.s64 	%rd18, %rd1, %rd73;
	or.pred  	%p85, %p83, %p84;
	@%p85 bra 	$L__BB0_67;
	ld.local.f32 	%f878, [%rd15+4];
	ld.global.nc.f32 	%f879, [%rd17+4];
	add.f32 	%f880, %f878, %f879;
	max.f32 	%f881, %f880, 0f00000000;
	st.global.f32 	[%rd18+4], %f881;
$L__BB0_67:
	setp.ge.s32 	%p86, %r56, %r67;
	add.s32 	%r59, %r205, 2;
	setp.ge.s32 	%p87, %r59, %r70;
	or.pred  	%p88, %p86, %p87;
	@%p88 bra 	$L__BB0_69;
	ld.local.f32 	%f882, [%rd15+8];
	ld.global.nc.f32 	%f883, [%rd17+8];
	add.f32 	%f884, %f882, %f883;
	max.f32 	%f885, %f884, 0f00000000;
	st.global.f32 	[%rd18+8], %f885;
$L__BB0_69:
	setp.ge.s32 	%p89, %r56, %r67;
	add.s32 	%r60, %r205, 3;
	setp.ge.s32 	%p90, %r60, %r70;
	or.pred  	%p91, %p89, %p90;
	@%p91 bra 	$L__BB0_71;
	ld.local.f32 	%f886, [%rd15+12];
	ld.global.nc.f32 	%f887, [%rd17+12];
	add.f32 	%f888, %f886, %f887;
	max.f32 	%f889, %f888, 0f00000000;
	st.global.f32 	[%rd18+12], %f889;
$L__BB0_71:
	setp.ge.s32 	%p92, %r205, %r70;
	add.s32 	%r61, %r56, 1;
	setp.ge.s32 	%p93, %r61, %r67;
	add.s32 	%r62, %r57, %r70;
	or.pred  	%p94, %p93, %p92;
	@%p94 bra 	$L__BB0_73;
	ld.local.f32 	%f890, [%rd15+16];
	ld.global.nc.f32 	%f891, [%rd17];
	add.f32 	%f892, %f890, %f891;
	max.f32 	%f893, %f892, 0f00000000;
	add.s32 	%r210, %r205, %r62;
	mul.wide.s32 	%rd77, %r210, 4;
	add.s64 	%rd78, %rd1, %rd77;
	st.global.f32 	[%rd78], %f893;
$L__BB0_73:
	setp.ge.s32 	%p95, %r61, %r67;
	setp.ge.s32 	%p96, %r58, %r70;
	cvt.s64.s32 	%rd79, %r62;
	add.s64 	%rd80, %rd16, %rd79;
	shl.b64 	%rd81, %rd80, 2;
	add.s64 	%rd19, %rd1, %rd81;
	or.pred  	%p97, %p95, %p96;
	@%p97 bra 	$L__BB0_75;
	ld.local.f32 	%f894, [%rd15+20];
	ld.global.nc.f32 	%f895, [%rd17+4];
	add.f32 	%f896, %f894, %f895;
	max.f32 	%f897, %f896, 0f00000000;
	st.global.f32 	[%rd19+4], %f897;
$L__BB0_75:
	setp.ge.s32 	%p98, %r61, %r67;
	setp.ge.s32 	%p99, %r59, %r70;
	or.pred  	%p100, %p98, %p99;
	@%p100 bra 	$L__BB0_77;
	ld.local.f32 	%f898, [%rd15+24];
	ld.global.nc.f32 	%f899, [%rd17+8];
	add.f32 	%f900, %f898, %f899;
	max.f32 	%f901, %f900, 0f00000000;
	st.global.f32 	[%rd19+8], %f901;
$L__BB0_77:
	setp.ge.s32 	%p101, %r61, %r67;
	setp.ge.s32 	%p102, %r60, %r70;
	or.pred  	%p103, %p101, %p102;
	@%p103 bra 	$L__BB0_79;
	ld.local.f32 	%f902, [%rd15+28];
	ld.global.nc.f32 	%f903, [%rd17+12];
	add.f32 	%f904, %f902, %f903;
	max.f32 	%f905, %f904, 0f00000000;
	st.global.f32 	[%rd19+12], %f905;
$L__BB0_79:
	setp.ge.s32 	%p104, %r205, %r70;
	add.s32 	%r63, %r56, 2;
	setp.ge.s32 	%p105, %r63, %r67;
	add.s32 	%r64, %r62, %r70;
	or.pred  	%p106, %p105, %p104;
	@%p106 bra 	$L__BB0_81;
	ld.local.f32 	%f906, [%rd15+32];
	ld.global.nc.f32 	%f907, [%rd17];
	add.f32 	%f908, %f906, %f907;
	max.f32 	%f909, %f908, 0f00000000;
	add.s32 	%r213, %r205, %r64;
	mul.wide.s32 	%rd83, %r213, 4;
	add.s64 	%rd84, %rd1, %rd83;
	st.global.f32 	[%rd84], %f909;
$L__BB0_81:
	setp.ge.s32 	%p107, %r63, %r67;
	setp.ge.s32 	%p108, %r58, %r70;
	cvt.s64.s32 	%rd85, %r64;
	add.s64 	%rd86, %rd16, %rd85;
	shl.b64 	%rd87, %rd86, 2;
	add.s64 	%rd20, %rd1, %rd87;
	or.pred  	%p109, %p107, %p108;
	@%p109 bra 	$L__BB0_83;
	ld.local.f32 	%f910, [%rd15+36];
	ld.global.nc.f32 	%f911, [%rd17+4];
	add.f32 	%f912, %f910, %f911;
	max.f32 	%f913, %f912, 0f00000000;
	st.global.f32 	[%rd20+4], %f913;
$L__BB0_83:
	setp.ge.s32 	%p110, %r63, %r67;
	setp.ge.s32 	%p111, %r59, %r70;
	or.pred  	%p112, %p110, %p111;
	@%p112 bra 	$L__BB0_85;
	ld.local.f32 	%f914, [%rd15+40];
	ld.global.nc.f32 	%f915, [%rd17+8];
	add.f32 	%f916, %f914, %f915;
	max.f32 	%f917, %f916, 0f00000000;
	st.global.f32 	[%rd20+8], %f917;
$L__BB0_85:
	setp.ge.s32 	%p113, %r63, %r67;
	setp.ge.s32 	%p114, %r60, %r70;
	or.pred  	%p115, %p113, %p114;
	@%p115 bra 	$L__BB0_87;
	ld.local.f32 	%f918, [%rd15+44];
	ld.global.nc.f32 	%f919, [%rd17+12];
	add.f32 	%f920, %f918, %f919;
	max.f32 	%f921, %f920, 0f00000000;
	st.global.f32 	[%rd20+12], %f921;
$L__BB0_87:
	setp.ge.s32 	%p116, %r205, %r70;
	add.s32 	%r65, %r56, 3;
	setp.ge.s32 	%p117, %r65, %r67;
	add.s32 	%r66, %r64, %r70;
	or.pred  	%p118, %p117, %p116;
	@%p118 bra 	$L__BB0_89;
	ld.local.f32 	%f922, [%rd15+48];
	ld.global.nc.f32 	%f923, [%rd17];
	add.f32 	%f924, %f922, %f923;
	max.f32 	%f925, %f924, 0f00000000;
	add.s32 	%r216, %r205, %r66;
	mul.wide.s32 	%rd89, %r216, 4;
	add.s64 	%rd90, %rd1, %rd89;
	st.global.f32 	[%rd90], %f925;
$L__BB0_89:
	setp.ge.s32 	%p119, %r65, %r67;
	setp.ge.s32 	%p120, %r58, %r70;
	cvt.s64.s32 	%rd91, %r66;
	add.s64 	%rd92, %rd16, %rd91;
	shl.b64 	%rd93, %rd92, 2;
	add.s64 	%rd21, %rd1, %rd93;
	or.pred  	%p121, %p119, %p120;
	@%p121 bra 	$L__BB0_91;
	ld.local.f32 	%f926, [%rd15+52];
	ld.global.nc.f32 	%f927, [%rd17+4];
	add.f32 	%f928, %f926, %f927;
	max.f32 	%f929, %f928, 0f00000000;
	st.global.f32 	[%rd21+4], %f929;
$L__BB0_91:
	setp.ge.s32 	%p122, %r65, %r67;
	setp.ge.s32 	%p123, %r59, %r70;
	or.pred  	%p124, %p122, %p123;
	@%p124 bra 	$L__BB0_93;
	ld.local.f32 	%f930, [%rd15+56];
	ld.global.nc.f32 	%f931, [%rd17+8];
	add.f32 	%f932, %f930, %f931;
	max.f32 	%f933, %f932, 0f00000000;
	st.global.f32 	[%rd21+8], %f933;
$L__BB0_93:
	setp.ge.s32 	%p125, %r65, %r67;
	setp.ge.s32 	%p126, %r60, %r70;
	or.pred  	%p127, %p125, %p126;
	@%p127 bra 	$L__BB0_95;
	ld.local.f32 	%f934, [%rd15+60];
	ld.global.nc.f32 	%f935, [%rd17+12];
	add.f32 	%f936, %f934, %f935;
	max.f32 	%f937, %f936, 0f00000000;
	st.global.f32 	[%rd21+12], %f937;
$L__BB0_95:
	ret;

}
	// .globl	_Z30standard_warp_specialized_gemmPKfS0_S0_Pfiii
.visible .entry _Z30standard_warp_specialized_gemmPKfS0_S0_Pfiii(
	.param .u64 .ptr .align 1 _Z30standard_warp_specialized_gemmPKfS0_S0_Pfiii_param_0,
	.param .u64 .ptr .align 1 _Z30standard_warp_specialized_gemmPKfS0_S0_Pfiii_param_1,
	.param .u64 .ptr .align 1 _Z30standard_warp_specialized_gemmPKfS0_S0_Pfiii_param_2,
	.param .u64 .ptr .align 1 _Z30standard_warp_specialized_gemmPKfS0_S0_Pfiii_param_3,
	.param .u32 _Z30standard_warp_specialized_gemmPKfS0_S0_Pfiii_param_4,
	.param .u32 _Z30standard_warp_specialized_gemmPKfS0_S0_Pfiii_param_5,
	.param .u32 _Z30standard_warp_specialized_gemmPKfS0_S0_Pfiii_param_6
)
.maxntid 256
{
	.reg .pred 	%p<83>;
	.reg .b32 	%r<166>;
	.reg .b32 	%f<947>;
	.reg .b64 	%rd<59>;
	// demoted variable
	.shared .align 128 .b8 _ZZ30standard_warp_specialized_gemmPKfS0_S0_PfiiiE6A_smem[9216];
	// demoted variable
	.shared .align 128 .b8 _ZZ30standard_warp_specialized_gemmPKfS0_S0_PfiiiE6B_smem[8704];
	ld.param.u64 	%rd11, [_Z30standard_warp_specialized_gemmPKfS0_S0_Pfiii_param_0];
	ld.param.u64 	%rd12, [_Z30standard_warp_specialized_gemmPKfS0_S0_Pfiii_param_1];
	ld.param.u64 	%rd13, [_Z30standard_warp_specialized_gemmPKfS0_S0_Pfiii_param_3];
	ld.param.u32 	%r77, [_Z30standard_warp_specialized_gemmPKfS0_S0_Pfiii_param_4];
	ld.param.u32 	%r80, [_Z30standard_warp_specialized_gemmPKfS0_S0_Pfiii_param_5];
	ld.param.u32 	%r79, [_Z30standard_warp_specialized_gemmPKfS0_S0_Pfiii_param_6];
	cvta.to.global.u64 	%rd1, %rd11;
	cvta.to.global.u64 	%rd2, %rd12;
	cvta.to.global.u64 	%rd3, %rd13;
	mov.u32 	%r1, %tid.x;
	and.b32  	%r2, %r1, 31;
	mov.u32 	%r81, %ctaid.x;
	mov.u32 	%r82, %ctaid.y;
	shl.b32 	%r3, %r81, 6;
	setp.ge.s32 	%p1, %r3, %r77;
	shl.b32 	%r4, %r82, 6;
	setp.ge.s32 	%p2, %r4, %r80;
	or.pred  	%p3, %p1, %p2;
	@%p3 bra 	$L__BB1_60;
	setp.lt.s32 	%p4, %r79, 1;
	mov.f32 	%f915, 0f00000000;
	mov.f32 	%f916, %f915;
	mov.f32 	%f917, %f915;
	mov.f32 	%f918, %f915;
	mov.f32 	%f919, %f915;
	mov.f32 	%f920, %f915;
	mov.f32 	%f921, %f915;
	mov.f32 	%f922, %f915;
	mov.f32 	%f923, %f915;
	mov.f32 	%f924, %f915;
	mov.f32 	%f925, %f915;
	mov.f32 	%f926, %f915;
	mov.f32 	%f927, %f915;
	mov.f32 	%f928, %f915;
	mov.f32 	%f929, %f915;
	mov.f32 	%f930, %f915;
	@%p4 bra 	$L__BB1_27;
	add.s32 	%r85, %r79, 31;
	shr.u32 	%r5, %r85, 5;
	and.b32  	%r86, %r1, 32;
	or.b32  	%r6, %r86, %r2;
	add.s32 	%r7, %r6, %r4;
	shl.b32 	%r87, %r6, 2;
	mov.u32 	%r88, _ZZ30standard_warp_specialized_gemmPKfS0_S0_PfiiiE6B_smem;
	add.s32 	%r8, %r88, %r87;
	or.b32  	%r89, %r86, 192;
	shr.u32 	%r90, %r89, 5;
	shl.b32 	%r91, %r2, 2;
	mad.lo.s32 	%r92, %r90, 144, %r91;
	mov.u32 	%r93, _ZZ30standard_warp_specialized_gemmPKfS0_S0_PfiiiE6A_smem;
	add.s32 	%r9, %r93, %r92;
	add.s32 	%r10, %r90, %r3;
	mad.lo.s32 	%r11, %r79, %r10, %r2;
	shl.b32 	%r12, %r79, 3;
	or.b32  	%r94, %r86, 128;
	shr.u32 	%r95, %r94, 5;
	mad.lo.s32 	%r96, %r95, 144, %r91;
	add.s32 	%r13, %r93, %r96;
	add.s32 	%r14, %r95, %r3;
	mad.lo.s32 	%r15, %r79, %r14, %r2;
	or.b32  	%r97, %r86, 64;
	shr.u32 	%r98, %r97, 5;
	mad.lo.s32 	%r99, %r98, 144, %r91;
	add.s32 	%r16, %r93, %r99;
	add.s32 	%r17, %r98, %r3;
	mad.lo.s32 	%r18, %r79, %r17, %r2;
	shr.u32 	%r100, %r86, 5;
	add.s32 	%r19, %r100, %r3;
	mad.lo.s32 	%r20, %r79, %r19, %r2;
	mov.b32 	%r151, 0;
	mov.f32 	%f915, 0f00000000;
$L__BB1_3:
	setp.gt.u32 	%p5, %r1, 63;
	shl.b32 	%r22, %r151, 5;
	@%p5 bra 	$L__BB1_24;
	shr.u32 	%r101, %r6, 5;
	and.b32  	%r102, %r1, 31;
	shl.b32 	%r103, %r1, 2;
	and.b32  	%r104, %r103, 124;
	mad.lo.s32 	%r105, %r101, 144, %r104;
	mov.u32 	%r106, _ZZ30standard_warp_specialized_gemmPKfS0_S0_PfiiiE6A_smem;
	add.s32 	%r154, %r106, %r105;
	add.s32 	%r24, %r102, %r22;
	add.s32 	%r162, %r11, %r22;
	add.s32 	%r159, %r15, %r22;
	add.s32 	%r156, %r18, %r22;
	add.s32 	%r153, %r20, %r22;
	mov.u32 	%r152, %r19;
	mov.u32 	%r155, %r17;
	mov.u32 	%r157, %r16;
	mov.u32 	%r158, %r14;
	mov.u32 	%r160, %r13;
	mov.u32 	%r161, %r10;
	mov.u32 	%r163, %r9;
	mov.u32 	%r164, %r6;
$L__BB1_5:
	setp.ge.s32 	%p6, %r24, %r79;
	setp.ge.s32 	%p7, %r152, %r77;
	mov.f32 	%f907, 0f00000000;
	or.pred  	%p8, %p7, %p6;
	@%p8 bra 	$L__BB1_7;
	mul.wide.u32 	%rd14, %r153, 4;
	add.s64 	%rd15, %rd1, %rd14;
	ld.global.nc.f32 	%f907, [%rd15];
$L__BB1_7:
	st.shared.f32 	[%r154], %f907;
	setp.ge.s32 	%p10, %r155, %r77;
	mov.f32 	%f908, 0f00000000;
	or.pred  	%p11, %p10, %p6;
	@%p11 bra 	$L__BB1_9;
	mul.wide.u32 	%rd16, %r156, 4;
	add.s64 	%rd17, %rd1, %rd16;
	ld.global.nc.f32 	%f908, [%rd17];
$L__BB1_9:
	st.shared.f32 	[%r157], %f908;
	setp.ge.s32 	%p13, %r158, %r77;
	mov.f32 	%f909, 0f00000000;
	or.pred  	%p14, %p13, %p6;
	@%p14 bra 	$L__BB1_11;
	mul.wide.u32 	%rd18, %r159, 4;
	add.s64 	%rd19, %rd1, %rd18;
	ld.global.nc.f32 	%f909, [%rd19];
$L__BB1_11:
	st.shared.f32 	[%r160], %f909;
	setp.ge.s32 	%p16, %r161, %r77;
	mov.f32 	%f910, 0f00000000;
	or.pred  	%p17, %p16, %p6;
	@%p17 bra 	$L__BB1_13;
	mul.wide.u32 	%rd20, %r162, 4;
	add.s64 	%rd21, %rd1, %rd20;
	ld.global.nc.f32 	%f910, [%rd21];
$L__BB1_13:
	st.shared.f32 	[%r163], %f910;
	add.s32 	%r42, %r164, 256;
	add.s32 	%r163, %r163, 1152;
	add.s32 	%r162, %r162, %r12;
	add.s32 	%r161, %r161, 8;
	add.s32 	%r160, %r160, 1152;
	add.s32 	%r159, %r159, %r12;
	add.s32 	%r158, %r158, 8;
	add.s32 	%r157, %r157, 1152;
	add.s32 	%r156, %r156, %r12;
	add.s32 	%r155, %r155, 8;
	add.s32 	%r154, %r154, 1152;
	add.s32 	%r153, %r153, %r12;
	add.s32 	%r152, %r152, 8;
	setp.lt.u32 	%p18, %r164, 1792;
	mov.u32 	%r164, %r42;
	@%p18 bra 	$L__BB1_5;
	mov.u32 	%r165, %r6;
$L__BB1_15:
	setp.ge.u32 	%p19, %r7, %r80;
	shr.u32 	%r56, %r165, 6;
	add.s32 	%r57, %r56, %r22;
	setp.ge.s32 	%p20, %r57, %r79;
	mov.f32 	%f911, 0f00000000;
	or.pred  	%p21, %p20, %p19;
	@%p21 bra 	$L__BB1_17;
	mad.lo.s32 	%r107, %r57, %r80, %r7;
	mul.wide.s32 	%rd22, %r107, 4;
	add.s64 	%rd23, %rd2, %rd22;
	ld.global.nc.f32 	%f911, [%rd23];
$L__BB1_17:
	mad.lo.s32 	%r108, %r56, 272, %r8;
	st.shared.f32 	[%r108], %f911;
	add.s32 	%r109, %r165, 64;
	shr.u32 	%r58, %r109, 6;
	add.s32 	%r59, %r58, %r22;
	setp.ge.s32 	%p23, %r59, %r79;
	mov.f32 	%f912, 0f00000000;
	or.pred  	%p24, %p23, %p19;
	@%p24 bra 	$L__BB1_19;
	mad.lo.s32 	%r110, %r59, %r80, %r7;
	mul.wide.s32 	%rd24, %r110, 4;
	add.s64 	%rd25, %rd2, %rd24;
	ld.global.nc.f32 	%f912, [%rd25];
$L__BB1_19:
	mad.lo.s32 	%r111, %r58, 272, %r8;
	st.shared.f32 	[%r111], %f912;
	add.s32 	%r112, %r165, 128;
	shr.u32 	%r60, %r112, 6;
	add.s32 	%r61, %r60, %r22;
	setp.ge.s32 	%p26, %r61, %r79;
	mov.f32 	%f913, 0f00000000;
	or.pred  	%p27, %p26, %p19;
	@%p27 bra 	$L__BB1_21;
	mad.lo.s32 	%r113, %r61, %r80, %r7;
	mul.wide.s32 	%rd26, %r113, 4;
	add.s64 	%rd27, %rd2, %rd26;
	ld.global.nc.f32 	%f913, [%rd27];
$L__BB1_21:
	mad.lo.s32 	%r114, %r60, 272, %r8;
	st.shared.f32 	[%r114], %f913;
	add.s32 	%r115, %r165, 192;
	shr.u32 	%r62, %r115, 6;
	add.s32 	%r63, %r62, %r22;
	setp.ge.s32 	%p29, %r63, %r79;
	mov.f32 	%f914, 0f00000000;
	or.pred  	%p30, %p29, %p19;
	@%p30 bra 	$L__BB1_23;
	mad.lo.s32 	%r116, %r63, %r80, %r7;
	mul.wide.s32 	%rd28, %r116, 4;
	add.s64 	%rd29, %rd2, %rd28;
	ld.global.nc.f32 	%f914, [%rd29];
$L__BB1_23:
	mad.lo.s32 	%r117, %r62, 272, %r8;
	st.shared.f32 	[%r117], %f914;
	add.s32 	%r64, %r165, 256;
	setp.lt.u32 	%p31, %r165, 1792;
	mov.u32 	%r165, %r64;
	@%p31 bra 	$L__BB1_15;
$L__BB1_24:
	setp.lt.u32 	%p32, %r1, 64;
	bar.sync 	0;
	@%p32 bra 	$L__BB1_26;
	shr.u32 	%r118, %r1, 5;
	shr.u32 	%r119, %r1, 1;
	and.b32  	%r120, %r119, 12;
	mad.lo.s32 	%r121, %r118, 10, %r120;
	mov.u32 	%r122, _ZZ30standard_warp_specialized_gemmPKfS0_S0_PfiiiE6A_smem;
	mad.lo.s32 	%r123, %r121, 144, %r122;
	ld.shared.v4.f32 	{%f91, %f92, %f93, %f94}, [%r123+-2880];
	shl.b32 	%r124, %r1, 5;
	and.b32  	%r125, %r124, 224;
	mov.u32 	%r126, _ZZ30standard_warp_specialized_gemmPKfS0_S0_PfiiiE6B_smem;
	add.s32 	%r127, %r126, %r125;
	ld.shared.v4.f32 	{%f95, %f96, %f97, %f98}, [%r127];
	fma.rn.f32 	%f99, %f91, %f95, %f930;
	fma.rn.f32 	%f100, %f91, %f96, %f929;
	fma.rn.f32 	%f101, %f91, %f97, %f928;
	fma.rn.f32 	%f102, %f91, %f98, %f927;
	ld.shared.v4.f32 	{%f103, %f104, %f105, %f106}, [%r123+-2736];
	fma.rn.f32 	%f107, %f103, %f95, %f926;
	fma.rn.f32 	%f108, %f103, %f96, %f925;
	fma.rn.f32 	%f109, %f103, %f97, %f924;
	fma.rn.f32 	%f110, %f103, %f98, %f923;
	ld.shared.v4.f32 	{%f111, %f112, %f113, %f114}, [%r123+-2592];
	fma.rn.f32 	%f115, %f111, %f95, %f922;
	fma.rn.f32 	%f116, %f111, %f96, %f921;
	fma.rn.f32 	%f117, %f111, %f97, %f920;
	fma.rn.f32 	%f118, %f111, %f98, %f919;
	ld.shared.v4.f32 	{%f119, %f120, %f121, %f122}, [%r123+-2448];
	fma.rn.f32 	%f123, %f119, %f95, %f918;
	fma.rn.f32 	%f124, %f119, %f96, %f917;
	fma.rn.f32 	%f125, %f119, %f97, %f916;
	fma.rn.f32 	%f126, %f119, %f98, %f915;
	ld.shared.v4.f32 	{%f127, %f128, %f129, %f130}, [%r127+272];
	fma.rn.f32 	%f131, %f92, %f127, %f99;
	fma.rn.f32 	%f132, %f92, %f128, %f100;
	fma.rn.f32 	%f133, %f92, %f129, %f101;
	fma.rn.f32 	%f134, %f92, %f130, %f102;
	fma.rn.f32 	%f135, %f104, %f127, %f107;
	fma.rn.f32 	%f136, %f104, %f128, %f108;
	fma.rn.f32 	%f137, %f104, %f129, %f109;
	fma.rn.f32 	%f138, %f104, %f130, %f110;
	fma.rn.f32 	%f139, %f112, %f127, %f115;
	fma.rn.f32 	%f140, %f112, %f128, %f116;
	fma.rn.f32 	%f141, %f112, %f129, %f117;
	fma.rn.f32 	%f142, %f112, %f130, %f118;
	fma.rn.f32 	%f143, %f120, %f127, %f123;
	fma.rn.f32 	%f144, %f120, %f128, %f124;
	fma.rn.f32 	%f145, %f120, %f129, %f125;
	fma.rn.f32 	%f146, %f120, %f130, %f126;
	ld.shared.v4.f32 	{%f147, %f148, %f149, %f150}, [%r127+544];
	fma.rn.f32 	%f151, %f93, %f147, %f131;
	fma.rn.f32 	%f152, %f93, %f148, %f132;
	fma.rn.f32 	%f153, %f93, %f149, %f133;
	fma.rn.f32 	%f154, %f93, %f150, %f134;
	fma.rn.f32 	%f155, %f105, %f147, %f135;
	fma.rn.f32 	%f156, %f105, %f148, %f136;
	fma.rn.f32 	%f157, %f105, %f149, %f137;
	fma.rn.f32 	%f158, %f105, %f150, %f138;
	fma.rn.f32 	%f159, %f113, %f147, %f139;
	fma.rn.f32 	%f160, %f113, %f148, %f140;
	fma.rn.f32 	%f161, %f113, %f149, %f141;
	fma.rn.f32 	%f162, %f113, %f150, %f142;
	fma.rn.f32 	%f163, %f121, %f147, %f143;
	fma.rn.f32 	%f164, %f121, %f148, %f144;
	fma.rn.f32 	%f165, %f121, %f149, %f145;
	fma.rn.f32 	%f166, %f121, %f150, %f146;
	ld.shared.v4.f32 	{%f167, %f168, %f169, %f170}, [%r127+816];
	fma.rn.f32 	%f171, %f94, %f167, %f151;
	fma.rn.f32 	%f172, %f94, %f168, %f152;
	fma.rn.f32 	%f173, %f94, %f169, %f153;
	fma.rn.f32 	%f174, %f94, %f170, %f154;
	fma.rn.f32 	%f175, %f106, %f167, %f155;
	fma.rn.f32 	%f176, %f106, %f168, %f156;
	fma.rn.f32 	%f177, %f106, %f169, %f157;
	fma.rn.f32 	%f178, %f106, %f170, %f158;
	fma.rn.f32 	%f179, %f114, %f167, %f159;
	fma.rn.f32 	%f180, %f114, %f168, %f160;
	fma.rn.f32 	%f181, %f114, %f169, %f161;
	fma.rn.f32 	%f182, %f114, %f170, %f162;
	fma.rn.f32 	%f183, %f122, %f167, %f163;
	fma.rn.f32 	%f184, %f122, %f168, %f164;
	fma.rn.f32 	%f185, %f122, %f169, %f165;
	fma.rn.f32 	%f186, %f122, %f170, %f166;
	ld.shared.v4.f32 	{%f187, %f188, %f189, %f190}, [%r123+-2864];
	ld.shared.v4.f32 	{%f191, %f192, %f193, %f194}, [%r127+1088];
	fma.rn.f32 	%f195, %f187, %f191, %f171;
	fma.rn.f32 	%f196, %f187, %f192, %f172;
	fma.rn.f32 	%f197, %f187, %f193, %f173;
	fma.rn.f32 	%f198, %f187, %f194, %f174;
	ld.shared.v4.f32 	{%f199, %f200, %f201, %f202}, [%r123+-2720];
	fma.rn.f32 	%f203, %f199, %f191, %f175;
	fma.rn.f32 	%f204, %f199, %f192, %f176;
	fma.rn.f32 	%f205, %f199, %f193, %f177;
	fma.rn.f32 	%f206, %f199, %f194, %f178;
	ld.shared.v4.f32 	{%f207, %f208, %f209, %f210}, [%r123+-2576];
	fma.rn.f32 	%f211, %f207, %f191, %f179;
	fma.rn.f32 	%f212, %f207, %f192, %f180;
	fma.rn.f32 	%f213, %f207, %f193, %f181;
	fma.rn.f32 	%f214, %f207, %f194, %f182;
	ld.shared.v4.f32 	{%f215, %f216, %f217, %f218}, [%r123+-2432];
	fma.rn.f32 	%f219, %f215, %f191, %f183;
	fma.rn.f32 	%f220, %f215, %f192, %f184;
	fma.rn.f32 	%f221, %f215, %f193, %f185;
	fma.rn.f32 	%f222, %f215, %f194, %f186;
	ld.shared.v4.f32 	{%f223, %f224, %f225, %f226}, [%r127+1360];
	fma.rn.f32 	%f227, %f188, %f223, %f195;
	fma.rn.f32 	%f228, %f188, %f224, %f196;
	fma.rn.f32 	%f229, %f188, %f225, %f197;
	fma.rn.f32 	%f230, %f188, %f226, %f198;
	fma.rn.f32 	%f231, %f200, %f223, %f203;
	fma.rn.f32 	%f232, %f200, %f224, %f204;
	fma.rn.f32 	%f233, %f200, %f225, %f205;
	fma.rn.f32 	%f234, %f200, %f226, %f206;
	fma.rn.f32 	%f235, %f208, %f223, %f211;
	fma.rn.f32 	%f236, %f208, %f224, %f212;
	fma.rn.f32 	%f237, %f208, %f225, %f213;
	fma.rn.f32 	%f238, %f208, %f226, %f214;
	fma.rn.f32 	%f239, %f216, %f223, %f219;
	fma.rn.f32 	%f240, %f216, %f224, %f220;
	fma.rn.f32 	%f241, %f216, %f225, %f221;
	fma.rn.f32 	%f242, %f216, %f226, %f222;
	ld.shared.v4.f32 	{%f243, %f244, %f245, %f246}, [%r127+1632];
	fma.rn.f32 	%f247, %f189, %f243, %f227;
	fma.rn.f32 	%f248, %f189, %f244, %f228;
	fma.rn.f32 	%f249, %f189, %f245, %f229;
	fma.rn.f32 	%f250, %f189, %f246, %f230;
	fma.rn.f32 	%f251, %f201, %f243, %f231;
	fma.rn.f32 	%f252, %f201, %f244, %f232;
	fma.rn.f32 	%f253, %f201, %f245, %f233;
	fma.rn.f32 	%f254, %f201, %f246, %f234;
	fma.rn.f32 	%f255, %f209, %f243, %f235;
	fma.rn.f32 	%f256, %f209, %f244, %f236;
	fma.rn.f32 	%f257, %f209, %f245, %f237;
	fma.rn.f32 	%f258, %f209, %f246, %f238;
	fma.rn.f32 	%f259, %f217, %f243, %f239;
	fma.rn.f32 	%f260, %f217, %f244, %f240;
	fma.rn.f32 	%f261, %f217, %f245, %f241;
	fma.rn.f32 	%f262, %f217, %f246, %f242;
	ld.shared.v4.f32 	{%f263, %f264, %f265, %f266}, [%r127+1904];
	fma.rn.f32 	%f267, %f190, %f263, %f247;
	fma.rn.f32 	%f268, %f190, %f264, %f248;
	fma.rn.f32 	%f269, %f190, %f265, %f249;
	fma.rn.f32 	%f270, %f190, %f266, %f250;
	fma.rn.f32 	%f271, %f202, %f263, %f251;
	fma.rn.f32 	%f272, %f202, %f264, %f252;
	fma.rn.f32 	%f273, %f202, %f265, %f253;
	fma.rn.f32 	%f274, %f202, %f266, %f254;
	fma.rn.f32 	%f275, %f210, %f263, %f255;
	fma.rn.f32 	%f276, %f210, %f264, %f256;
	fma.rn.f32 	%f277, %f210, %f265, %f257;
	fma.rn.f32 	%f278, %f210, %f266, %f258;
	fma.rn.f32 	%f279, %f218, %f263, %f259;
	fma.rn.f32 	%f280, %f218, %f264, %f260;
	fma.rn.f32 	%f281, %f218, %f265, %f261;
	fma.rn.f32 	%f282, %f218, %f266, %f262;
	ld.shared.v4.f32 	{%f283, %f284, %f285, %f286}, [%r123+-2848];
	ld.shared.v4.f32 	{%f287, %f288, %f289, %f290}, [%r127+2176];
	fma.rn.f32 	%f291, %f283, %f287, %f267;
	fma.rn.f32 	%f292, %f283, %f288, %f268;
	fma.rn.f32 	%f293, %f283, %f289, %f269;
	fma.rn.f32 	%f294, %f283, %f290, %f270;
	ld.shared.v4.f32 	{%f295, %f296, %f297, %f298}, [%r123+-2704];
	fma.rn.f32 	%f299, %f295, %f287, %f271;
	fma.rn.f32 	%f300, %f295, %f288, %f272;
	fma.rn.f32 	%f301, %f295, %f289, %f273;
	fma.rn.f32 	%f302, %f295, %f290, %f274;
	ld.shared.v4.f32 	{%f303, %f304, %f305, %f306}, [%r123+-2560];
	fma.rn.f32 	%f307, %f303, %f287, %f275;
	fma.rn.f32 	%f308, %f303, %f288, %f276;
	fma.rn.f32 	%f309, %f303, %f289, %f277;
	fma.rn.f32 	%f310, %f303, %f290, %f278;
	ld.shared.v4.f32 	{%f311, %f312, %f313, %f314}, [%r123+-2416];
	fma.rn.f32 	%f315, %f311, %f287, %f279;
	fma.rn.f32 	%f316, %f311, %f288, %f280;
	fma.rn.f32 	%f317, %f311, %f289, %f281;
	fma.rn.f32 	%f318, %f311, %f290, %f282;
	ld.shared.v4.f32 	{%f319, %f320, %f321, %f322}, [%r127+2448];
	fma.rn.f32 	%f323, %f284, %f319, %f291;
	fma.rn.f32 	%f324, %f284, %f320, %f292;
	fma.rn.f32 	%f325, %f284, %f321, %f293;
	fma.rn.f32 	%f326, %f284, %f322, %f294;
	fma.rn.f32 	%f327, %f296, %f319, %f299;
	fma.rn.f32 	%f328, %f296, %f320, %f300;
	fma.rn.f32 	%f329, %f296, %f321, %f301;
	fma.rn.f32 	%f330, %f296, %f322, %f302;
	fma.rn.f32 	%f331, %f304, %f319, %f307;
	fma.rn.f32 	%f332, %f304, %f320, %f308;
	fma.rn.f32 	%f333, %f304, %f321, %f309;
	fma.rn.f32 	%f334, %f304, %f322, %f310;
	fma.rn.f32 	%f335, %f312, %f319, %f315;
	fma.rn.f32 	%f336, %f312, %f320, %f316;
	fma.rn.f32 	%f337, %f312, %f321, %f317;
	fma.rn.f32 	%f338, %f312, %f322, %f318;
	ld.shared.v4.f32 	{%f339, %f340, %f341, %f342}, [%r127+2720];
	fma.rn.f32 	%f343, %f285, %f339, %f323;
	fma.rn.f32 	%f344, %f285, %f340, %f324;
	fma.rn.f32 	%f345, %f285, %f341, %f325;
	fma.rn.f32 	%f346, %f285, %f342, %f326;
	fma.rn.f32 	%f347, %f297, %f339, %f327;
	fma.rn.f32 	%f348, %f297, %f340, %f328;
	fma.rn.f32 	%f349, %f297, %f341, %f329;
	fma.rn.f32 	%f350, %f297, %f342, %f330;
	fma.rn.f32 	%f351, %f305, %f339, %f331;
	fma.rn.f32 	%f352, %f305, %f340, %f332;
	fma.rn.f32 	%f353, %f305, %f341, %f333;
	fma.rn.f32 	%f354, %f305, %f342, %f334;
	fma.rn.f32 	%f355, %f313, %f339, %f335;
	fma.rn.f32 	%f356, %f313, %f340, %f336;
	fma.rn.f32 	%f357, %f313, %f341, %f337;
	fma.rn.f32 	%f358, %f313, %f342, %f338;
	ld.shared.v4.f32 	{%f359, %f360, %f361, %f362}, [%r127+2992];
	fma.rn.f32 	%f363, %f286, %f359, %f343;
	fma.rn.f32 	%f364, %f286, %f360, %f344;
	fma.rn.f32 	%f365, %f286, %f361, %f345;
	fma.rn.f32 	%f366, %f286, %f362, %f346;
	fma.rn.f32 	%f367, %f298, %f359, %f347;
	fma.rn.f32 	%f368, %f298, %f360, %f348;
	fma.rn.f32 	%f369, %f298, %f361, %f349;
	fma.rn.f32 	%f370, %f298, %f362, %f350;
	fma.rn.f32 	%f371, %f306, %f359, %f351;
	fma.rn.f32 	%f372, %f306, %f360, %f352;
	fma.rn.f32 	%f373, %f306, %f361, %f353;
	fma.rn.f32 	%f374, %f306, %f362, %f354;
	fma.rn.f32 	%f375, %f314, %f359, %f355;
	fma.rn.f32 	%f376, %f314, %f360, %f356;
	fma.rn.f32 	%f377, %f314, %f361, %f357;
	fma.rn.f32 	%f378, %f314, %f362, %f358;
	ld.shared.v4.f32 	{%f379, %f380, %f381, %f382}, [%r123+-2832];
	ld.shared.v4.f32 	{%f383, %f384, %f385, %f386}, [%r127+3264];
	fma.rn.f32 	%f387, %f379, %f383, %f363;
	fma.rn.f32 	%f388, %f379, %f384, %f364;
	fma.rn.f32 	%f389, %f379, %f385, %f365;
	fma.rn.f32 	%f390, %f379, %f386, %f366;
	ld.shared.v4.f32 	{%f391, %f392, %f393, %f394}, [%r123+-2688];
	fma.rn.f32 	%f395, %f391, %f383, %f367;
	fma.rn.f32 	%f396, %f391, %f384, %f368;
	fma.rn.f32 	%f397, %f391, %f385, %f369;
	fma.rn.f32 	%f398, %f391, %f386, %f370;
	ld.shared.v4.f32 	{%f399, %f400, %f401, %f402}, [%r123+-2544];
	fma.rn.f32 	%f403, %f399, %f383, %f371;
	fma.rn.f32 	%f404, %f399, %f384, %f372;
	fma.rn.f32 	%f405, %f399, %f385, %f373;
	fma.rn.f32 	%f406, %f399, %f386, %f374;
	ld.shared.v4.f32 	{%f407, %f408, %f409, %f410}, [%r123+-2400];
	fma.rn.f32 	%f411, %f407, %f383, %f375;
	fma.rn.f32 	%f412, %f407, %f384, %f376;
	fma.rn.f32 	%f413, %f407, %f385, %f377;
	fma.rn.f32 	%f414, %f407, %f386, %f378;
	ld.shared.v4.f32 	{%f415, %f416, %f417, %f418}, [%r127+3536];
	fma.rn.f32 	%f419, %f380, %f415, %f387;
	fma.rn.f32 	%f420, %f380, %f416, %f388;
	fma.rn.f32 	%f421, %f380, %f417, %f389;
	fma.rn.f32 	%f422, %f380, %f418, %f390;
	fma.rn.f32 	%f423, %f392, %f415, %f395;
	fma.rn.f32 	%f424, %f392, %f416, %f396;
	fma.rn.f32 	%f425, %f392, %f417, %f397;
	fma.rn.f32 	%f426, %f392, %f418, %f398;
	fma.rn.f32 	%f427, %f400, %f415, %f403;
	fma.rn.f32 	%f428, %f400, %f416, %f404;
	fma.rn.f32 	%f429, %f400, %f417, %f405;
	fma.rn.f32 	%f430, %f400, %f418, %f406;
	fma.rn.f32 	%f431, %f408, %f415, %f411;
	fma.rn.f32 	%f432, %f408, %f416, %f412;
	fma.rn.f32 	%f433, %f408, %f417, %f413;
	fma.rn.f32 	%f434, %f408, %f418, %f414;
	ld.shared.v4.f32 	{%f435, %f436, %f437, %f438}, [%r127+3808];
	fma.rn.f32 	%f439, %f381, %f435, %f419;
	fma.rn.f32 	%f440, %f381, %f436, %f420;
	fma.rn.f32 	%f441, %f381, %f437, %f421;
	fma.rn.f32 	%f442, %f381, %f438, %f422;
	fma.rn.f32 	%f443, %f393, %f435, %f423;
	fma.rn.f32 	%f444, %f393, %f436, %f424;
	fma.rn.f32 	%f445, %f393, %f437, %f425;
	fma.rn.f32 	%f446, %f393, %f438, %f426;
	fma.rn.f32 	%f447, %f401, %f435, %f427;
	fma.rn.f32 	%f448, %f401, %f436, %f428;
	fma.rn.f32 	%f449, %f401, %f437, %f429;
	fma.rn.f32 	%f450, %f401, %f438, %f430;
	fma.rn.f32 	%f451, %f409, %f435, %f431;
	fma.rn.f32 	%f452, %f409, %f436, %f432;
	fma.rn.f32 	%f453, %f409, %f437, %f433;
	fma.rn.f32 	%f454, %f409, %f438, %f434;
	ld.shared.v4.f32 	{%f455, %f456, %f457, %f458}, [%r127+4080];
	fma.rn.f32 	%f459, %f382, %f455, %f439;
	fma.rn.f32 	%f460, %f382, %f456, %f440;
	fma.rn.f32 	%f461, %f382, %f457, %f441;
	fma.rn.f32 	%f462, %f382, %f458, %f442;
	fma.rn.f32 	%f463, %f394, %f455, %f443;
	fma.rn.f32 	%f464, %f394, %f456, %f444;
	fma.rn.f32 	%f465, %f394, %f457, %f445;
	fma.rn.f32 	%f466, %f394, %f458, %f446;
	fma.rn.f32 	%f467, %f402, %f455, %f447;
	fma.rn.f32 	%f468, %f402, %f456, %f448;
	fma.rn.f32 	%f469, %f402, %f457, %f449;
	fma.rn.f32 	%f470, %f402, %f458, %f450;
	fma.rn.f32 	%f471, %f410, %f455, %f451;
	fma.rn.f32 	%f472, %f410, %f456, %f452;
	fma.rn.f32 	%f473, %f410, %f457, %f453;
	fma.rn.f32 	%f474, %f410, %f458, %f454;
	ld.shared.v4.f32 	{%f475, %f476, %f477, %f478}, [%r123+-2816];
	ld.shared.v4.f32 	{%f479, %f480, %f481, %f482}, [%r127+4352];
	fma.rn.f32 	%f483, %f475, %f479, %f459;
	fma.rn.f32 	%f484, %f475, %f480, %f460;
	fma.rn.f32 	%f485, %f475, %f481, %f461;
	fma.rn.f32 	%f486, %f475, %f482, %f462;
	ld.shared.v4.f32 	{%f487, %f488, %f489, %f490}, [%r123+-2672];
	fma.rn.f32 	%f491, %f487, %f479, %f463;
	fma.rn.f32 	%f492, %f487, %f480, %f464;
	fma.rn.f32 	%f493, %f487, %f481, %f465;
	fma.rn.f32 	%f494, %f487, %f482, %f466;
	ld.shared.v4.f32 	{%f495, %f496, %f497, %f498}, [%r123+-2528];
	fma.rn.f32 	%f499, %f495, %f479, %f467;
	fma.rn.f32 	%f500, %f495, %f480, %f468;
	fma.rn.f32 	%f501, %f495, %f481, %f469;
	fma.rn.f32 	%f502, %f495, %f482, %f470;
	ld.shared.v4.f32 	{%f503, %f504, %f505, %f506}, [%r123+-2384];
	fma.rn.f32 	%f507, %f503, %f479, %f471;
	fma.rn.f32 	%f508, %f503, %f480, %f472;
	fma.rn.f32 	%f509, %f503, %f481, %f473;
	fma.rn.f32 	%f510, %f503, %f482, %f474;
	ld.shared.v4.f32 	{%f511, %f512, %f513, %f514}, [%r127+4624];
	fma.rn.f32 	%f515, %f476, %f511, %f483;
	fma.rn.f32 	%f516, %f476, %f512, %f484;
	fma.rn.f32 	%f517, %f476, %f513, %f485;
	fma.rn.f32 	%f518, %f476, %f514, %f486;
	fma.rn.f32 	%f519, %f488, %f511, %f491;
	fma.rn.f32 	%f520, %f488, %f512, %f492;
	fma.rn.f32 	%f521, %f488, %f513, %f493;
	fma.rn.f32 	%f522, %f488, %f514, %f494;
	fma.rn.f32 	%f523, %f496, %f511, %f499;
	fma.rn.f32 	%f524, %f496, %f512, %f500;
	fma.rn.f32 	%f525, %f496, %f513, %f501;
	fma.rn.f32 	%f526, %f496, %f514, %f502;
	fma.rn.f32 	%f527, %f504, %f511, %f507;
	fma.rn.f32 	%f528, %f504, %f512, %f508;
	fma.rn.f32 	%f529, %f504, %f513, %f509;
	fma.rn.f32 	%f530, %f504, %f514, %f510;
	ld.shared.v4.f32 	{%f531, %f532, %f533, %f534}, [%r127+4896];
	fma.rn.f32 	%f535, %f477, %f531, %f515;
	fma.rn.f32 	%f536, %f477, %f532, %f516;
	fma.rn.f32 	%f537, %f477, %f533, %f517;
	fma.rn.f32 	%f538, %f477, %f534, %f518;
	fma.rn.f32 	%f539, %f489, %f531, %f519;
	fma.rn.f32 	%f540, %f489, %f532, %f520;
	fma.rn.f32 	%f541, %f489, %f533, %f521;
	fma.rn.f32 	%f542, %f489, %f534, %f522;
	fma.rn.f32 	%f543, %f497, %f531, %f523;
	fma.rn.f32 	%f544, %f497, %f532, %f524;
	fma.rn.f32 	%f545, %f497, %f533, %f525;
	fma.rn.f32 	%f546, %f497, %f534, %f526;
	fma.rn.f32 	%f547, %f505, %f531, %f527;
	fma.rn.f32 	%f548, %f505, %f532, %f528;
	fma.rn.f32 	%f549, %f505, %f533, %f529;
	fma.rn.f32 	%f550, %f505, %f534, %f530;
	ld.shared.v4.f32 	{%f551, %f552, %f553, %f554}, [%r127+5168];
	fma.rn.f32 	%f555, %f478, %f551, %f535;
	fma.rn.f32 	%f556, %f478, %f552, %f536;
	fma.rn.f32 	%f557, %f478, %f553, %f537;
	fma.rn.f32 	%f558, %f478, %f554, %f538;
	fma.rn.f32 	%f559, %f490, %f551, %f539;
	fma.rn.f32 	%f560, %f490, %f552, %f540;
	fma.rn.f32 	%f561, %f490, %f553, %f541;
	fma.rn.f32 	%f562, %f490, %f554, %f542;
	fma.rn.f32 	%f563, %f498, %f551, %f543;
	fma.rn.f32 	%f564, %f498, %f552, %f544;
	fma.rn.f32 	%f565, %f498, %f553, %f545;
	fma.rn.f32 	%f566, %f498, %f554, %f546;
	fma.rn.f32 	%f567, %f506, %f551, %f547;
	fma.rn.f32 	%f568, %f506, %f552, %f548;
	fma.rn.f32 	%f569, %f506, %f553, %f549;
	fma.rn.f32 	%f570, %f506, %f554, %f550;
	ld.shared.v4.f32 	{%f571, %f572, %f573, %f574}, [%r123+-2800];
	ld.shared.v4.f32 	{%f575, %f576, %f577, %f578}, [%r127+5440];
	fma.rn.f32 	%f579, %f571, %f575, %f555;
	fma.rn.f32 	%f580, %f571, %f576, %f556;
	fma.rn.f32 	%f581, %f571, %f577, %f557;
	fma.rn.f32 	%f582, %f571, %f578, %f558;
	ld.shared.v4.f32 	{%f583, %f584, %f585, %f586}, [%r123+-2656];
	fma.rn.f32 	%f587, %f583, %f575, %f559;
	fma.rn.f32 	%f588, %f583, %f576, %f560;
	fma.rn.f32 	%f589, %f583, %f577, %f561;
	fma.rn.f32 	%f590, %f583, %f578, %f562;
	ld.shared.v4.f32 	{%f591, %f592, %f593, %f594}, [%r123+-2512];
	fma.rn.f32 	%f595, %f591, %f575, %f563;
	fma.rn.f32 	%f596, %f591, %f576, %f564;
	fma.rn.f32 	%f597, %f591, %f577, %f565;
	fma.rn.f32 	%f598, %f591, %f578, %f566;
	ld.shared.v4.f32 	{%f599, %f600, %f601, %f602}, [%r123+-2368];
	fma.rn.f32 	%f603, %f599, %f575, %f567;
	fma.rn.f32 	%f604, %f599, %f576, %f568;
	fma.rn.f32 	%f605, %f599, %f577, %f569;
	fma.rn.f32 	%f606, %f599, %f578, %f570;
	ld.shared.v4.f32 	{%f607, %f608, %f609, %f610}, [%r127+5712];
	fma.rn.f32 	%f611, %f572, %f607, %f579;
	fma.rn.f32 	%f612, %f572, %f608, %f580;
	fma.rn.f32 	%f613, %f572, %f609, %f581;
	fma.rn.f32 	%f614, %f572, %f610, %f582;
	fma.rn.f32 	%f615, %f584, %f607, %f587;
	fma.rn.f32 	%f616, %f584, %f608, %f588;
	fma.rn.f32 	%f617, %f584, %f609, %f589;
	fma.rn.f32 	%f618, %f584, %f610, %f590;
	fma.rn.f32 	%f619, %f592, %f607, %f595;
	fma.rn.f32 	%f620, %f592, %f608, %f596;
	fma.rn.f32 	%f621, %f592, %f609, %f597;
	fma.rn.f32 	%f622, %f592, %f610, %f598;
	fma.rn.f32 	%f623, %f600, %f607, %f603;
	fma.rn.f32 	%f624, %f600, %f608, %f604;
	fma.rn.f32 	%f625, %f600, %f609, %f605;
	fma.rn.f32 	%f626, %f600, %f610, %f606;
	ld.shared.v4.f32 	{%f627, %f628, %f629, %f630}, [%r127+5984];
	fma.rn.f32 	%f631, %f573, %f627, %f611;
	fma.rn.f32 	%f632, %f573, %f628, %f612;
	fma.rn.f32 	%f633, %f573, %f629, %f613;
	fma.rn.f32 	%f634, %f573, %f630, %f614;
	fma.rn.f32 	%f635, %f585, %f627, %f615;
	fma.rn.f32 	%f636, %f585, %f628, %f616;
	fma.rn.f32 	%f637, %f585, %f629, %f617;
	fma.rn.f32 	%f638, %f585, %f630, %f618;
	fma.rn.f32 	%f639, %f593, %f627, %f619;
	fma.rn.f32 	%f640, %f593, %f628, %f620;
	fma.rn.f32 	%f641, %f593, %f629, %f621;
	fma.rn.f32 	%f642, %f593, %f630, %f622;
	fma.rn.f32 	%f643, %f601, %f627, %f623;
	fma.rn.f32 	%f644, %f601, %f628, %f624;
	fma.rn.f32 	%f645, %f601, %f629, %f625;
	fma.rn.f32 	%f646, %f601, %f630, %f626;
	ld.shared.v4.f32 	{%f647, %f648, %f649, %f650}, [%r127+6256];
	fma.rn.f32 	%f651, %f574, %f647, %f631;
	fma.rn.f32 	%f652, %f574, %f648, %f632;
	fma.rn.f32 	%f653, %f574, %f649, %f633;
	fma.rn.f32 	%f654, %f574, %f650, %f634;
	fma.rn.f32 	%f655, %f586, %f647, %f635;
	fma.rn.f32 	%f656, %f586, %f648, %f636;
	fma.rn.f32 	%f657, %f586, %f649, %f637;
	fma.rn.f32 	%f658, %f586, %f650, %f638;
	fma.rn.f32 	%f659, %f594, %f647, %f639;
	fma.rn.f32 	%f660, %f594, %f648, %f640;
	fma.rn.f32 	%f661, %f594, %f649, %f641;
	fma.rn.f32 	%f662, %f594, %f650, %f642;
	fma.rn.f32 	%f663, %f602, %f647, %f643;
	fma.rn.f32 	%f664, %f602, %f648, %f644;
	fma.rn.f32 	%f665, %f602, %f649, %f645;
	fma.rn.f32 	%f666, %f602, %f650, %f646;
	ld.shared.v4.f32 	{%f667, %f668, %f669, %f670}, [%r123+-2784];
	ld.shared.v4.f32 	{%f671, %f672, %f673, %f674}, [%r127+6528];
	fma.rn.f32 	%f675, %f667, %f671, %f651;
	fma.rn.f32 	%f676, %f667, %f672, %f652;
	fma.rn.f32 	%f677, %f667, %f673, %f653;
	fma.rn.f32 	%f678, %f667, %f674, %f654;
	ld.shared.v4.f32 	{%f679, %f680, %f681, %f682}, [%r123+-2640];
	fma.rn.f32 	%f683, %f679, %f671, %f655;
	fma.rn.f32 	%f684, %f679, %f672, %f656;
	fma.rn.f32 	%f685, %f679, %f673, %f657;
	fma.rn.f32 	%f686, %f679, %f674, %f658;
	ld.shared.v4.f32 	{%f687, %f688, %f689, %f690}, [%r123+-2496];
	fma.rn.f32 	%f691, %f687, %f671, %f659;
	fma.rn.f32 	%f692, %f687, %f672, %f660;
	fma.rn.f32 	%f693, %f687, %f673, %f661;
	fma.rn.f32 	%f694, %f687, %f674, %f662;
	ld.shared.v4.f32 	{%f695, %f696, %f697, %f698}, [%r123+-2352];
	fma.rn.f32 	%f699, %f695, %f671, %f663;
	fma.rn.f32 	%f700, %f695, %f672, %f664;
	fma.rn.f32 	%f701, %f695, %f673, %f665;
	fma.rn.f32 	%f702, %f695, %f674, %f666;
	ld.shared.v4.f32 	{%f703, %f704, %f705, %f706}, [%r127+6800];
	fma.rn.f32 	%f707, %f668, %f703, %f675;
	fma.rn.f32 	%f708, %f668, %f704, %f676;
	fma.rn.f32 	%f709, %f668, %f705, %f677;
	fma.rn.f32 	%f710, %f668, %f706, %f678;
	fma.rn.f32 	%f711, %f680, %f703, %f683;
	fma.rn.f32 	%f712, %f680, %f704, %f684;
	fma.rn.f32 	%f713, %f680, %f705, %f685;
	fma.rn.f32 	%f714, %f680, %f706, %f686;
	fma.rn.f32 	%f715, %f688, %f703, %f691;
	fma.rn.f32 	%f716, %f688, %f704, %f692;
	fma.rn.f32 	%f717, %f688, %f705, %f693;
	fma.rn.f32 	%f718, %f688, %f706, %f694;
	fma.rn.f32 	%f719, %f696, %f703, %f699;
	fma.rn.f32 	%f720, %f696, %f704, %f700;
	fma.rn.f32 	%f721, %f696, %f705, %f701;
	fma.rn.f32 	%f722, %f696, %f706, %f702;
	ld.shared.v4.f32 	{%f723, %f724, %f725, %f726}, [%r127+7072];
	fma.rn.f32 	%f727, %f669, %f723, %f707;
	fma.rn.f32 	%f728, %f669, %f724, %f708;
	fma.rn.f32 	%f729, %f669, %f725, %f709;
	fma.rn.f32 	%f730, %f669, %f726, %f710;
	fma.rn.f32 	%f731, %f681, %f723, %f711;
	fma.rn.f32 	%f732, %f681, %f724, %f712;
	fma.rn.f32 	%f733, %f681, %f725, %f713;
	fma.rn.f32 	%f734, %f681, %f726, %f714;
	fma.rn.f32 	%f735, %f689, %f723, %f715;
	fma.rn.f32 	%f736, %f689, %f724, %f716;
	fma.rn.f32 	%f737, %f689, %f725, %f717;
	fma.rn.f32 	%f738, %f689, %f726, %f718;
	fma.rn.f32 	%f739, %f697, %f723, %f719;
	fma.rn.f32 	%f740, %f697, %f724, %f720;
	fma.rn.f32 	%f741, %f697, %f725, %f721;
	fma.rn.f32 	%f742, %f697, %f726, %f722;
	ld.shared.v4.f32 	{%f743, %f744, %f745, %f746}, [%r127+7344];
	fma.rn.f32 	%f747, %f670, %f743, %f727;
	fma.rn.f32 	%f748, %f670, %f744, %f728;
	fma.rn.f32 	%f749, %f670, %f745, %f729;
	fma.rn.f32 	%f750, %f670, %f746, %f730;
	fma.rn.f32 	%f751, %f682, %f743, %f731;
	fma.rn.f32 	%f752, %f682, %f744, %f732;
	fma.rn.f32 	%f753, %f682, %f745, %f733;
	fma.rn.f32 	%f754, %f682, %f746, %f734;
	fma.rn.f32 	%f755, %f690, %f743, %f735;
	fma.rn.f32 	%f756, %f690, %f744, %f736;
	fma.rn.f32 	%f757, %f690, %f745, %f737;
	fma.rn.f32 	%f758, %f690, %f746, %f738;
	fma.rn.f32 	%f759, %f698, %f743, %f739;
	fma.rn.f32 	%f760, %f698, %f744, %f740;
	fma.rn.f32 	%f761, %f698, %f745, %f741;
	fma.rn.f32 	%f762, %f698, %f746, %f742;
	ld.shared.v4.f32 	{%f763, %f764, %f765, %f766}, [%r123+-2768];
	ld.shared.v4.f32 	{%f767, %f768, %f769, %f770}, [%r127+7616];
	fma.rn.f32 	%f771, %f763, %f767, %f747;
	fma.rn.f32 	%f772, %f763, %f768, %f748;
	fma.rn.f32 	%f773, %f763, %f769, %f749;
	fma.rn.f32 	%f774, %f763, %f770, %f750;
	ld.shared.v4.f32 	{%f775, %f776, %f777, %f778}, [%r123+-2624];
	fma.rn.f32 	%f779, %f775, %f767, %f751;
	fma.rn.f32 	%f780, %f775, %f768, %f752;
	fma.rn.f32 	%f781, %f775, %f769, %f753;
	fma.rn.f32 	%f782, %f775, %f770, %f754;
	ld.shared.v4.f32 	{%f783, %f784, %f785, %f786}, [%r123+-2480];
	fma.rn.f32 	%f787, %f783, %f767, %f755;
	fma.rn.f32 	%f788, %f783, %f768, %f756;
	fma.rn.f32 	%f789, %f783, %f769, %f757;
	fma.rn.f32 	%f790, %f783, %f770, %f758;
	ld.shared.v4.f32 	{%f791, %f792, %f793, %f794}, [%r123+-2336];
	fma.rn.f32 	%f795, %f791, %f767, %f759;
	fma.rn.f32 	%f796, %f791, %f768, %f760;
	fma.rn.f32 	%f797, %f791, %f769, %f761;
	fma.rn.f32 	%f798, %f791, %f770, %f762;
	ld.shared.v4.f32 	{%f799, %f800, %f801, %f802}, [%r127+7888];
	fma.rn.f32 	%f803, %f764, %f799, %f771;
	fma.rn.f32 	%f804, %f764, %f800, %f772;
	fma.rn.f32 	%f805, %f764, %f801, %f773;
	fma.rn.f32 	%f806, %f764, %f802, %f774;
	fma.rn.f32 	%f807, %f776, %f799, %f779;
	fma.rn.f32 	%f808, %f776, %f800, %f780;
	fma.rn.f32 	%f809, %f776, %f801, %f781;
	fma.rn.f32 	%f810, %f776, %f802, %f782;
	fma.rn.f32 	%f811, %f784, %f799, %f787;
	fma.rn.f32 	%f812, %f784, %f800, %f788;
	fma.rn.f32 	%f813, %f784, %f801, %f789;
	fma.rn.f32 	%f814, %f784, %f802, %f790;
	fma.rn.f32 	%f815, %f792, %f799, %f795;
	fma.rn.f32 	%f816, %f792, %f800, %f796;
	fma.rn.f32 	%f817, %f792, %f801, %f797;
	fma.rn.f32 	%f818, %f792, %f802, %f798;
	ld.shared.v4.f32 	{%f819, %f820, %f821, %f822}, [%r127+8160];
	fma.rn.f32 	%f823, %f765, %f819, %f803;
	fma.rn.f32 	%f824, %f765, %f820, %f804;
	fma.rn.f32 	%f825, %f765, %f821, %f805;
	fma.rn.f32 	%f826, %f765, %f822, %f806;
	fma.rn.f32 	%f827, %f777, %f819, %f807;
	fma.rn.f32 	%f828, %f777, %f820, %f808;
	fma.rn.f32 	%f829, %f777, %f821, %f809;
	fma.rn.f32 	%f830, %f777, %f822, %f810;
	fma.rn.f32 	%f831, %f785, %f819, %f811;
	fma.rn.f32 	%f832, %f785, %f820, %f812;
	fma.rn.f32 	%f833, %f785, %f821, %f813;
	fma.rn.f32 	%f834, %f785, %f822, %f814;
	fma.rn.f32 	%f835, %f793, %f819, %f815;
	fma.rn.f32 	%f836, %f793, %f820, %f816;
	fma.rn.f32 	%f837, %f793, %f821, %f817;
	fma.rn.f32 	%f838, %f793, %f822, %f818;
	ld.shared.v4.f32 	{%f839, %f840, %f841, %f842}, [%r127+8432];
	fma.rn.f32 	%f930, %f766, %f839, %f823;
	fma.rn.f32 	%f929, %f766, %f840, %f824;
	fma.rn.f32 	%f928, %f766, %f841, %f825;
	fma.rn.f32 	%f927, %f766, %f842, %f826;
	fma.rn.f32 	%f926, %f778, %f839, %f827;
	fma.rn.f32 	%f925, %f778, %f840, %f828;
	fma.rn.f32 	%f924, %f778, %f841, %f829;
	fma.rn.f32 	%f923, %f778, %f842, %f830;
	fma.rn.f32 	%f922, %f786, %f839, %f831;
	fma.rn.f32 	%f921, %f786, %f840, %f832;
	fma.rn.f32 	%f920, %f786, %f841, %f833;
	fma.rn.f32 	%f919, %f786, %f842, %f834;
	fma.rn.f32 	%f918, %f794, %f839, %f835;
	fma.rn.f32 	%f917, %f794, %f840, %f836;
	fma.rn.f32 	%f916, %f794, %f841, %f837;
	fma.rn.f32 	%f915, %f794, %f842, %f838;
$L__BB1_26:
	bar.sync 	0;
	add.s32 	%r151, %r151, 1;
	setp.ne.s32 	%p33, %r151, %r5;
	@%p33 bra 	$L__BB1_3;
$L__BB1_27:
	setp.lt.u32 	%p34, %r1, 64;
	@%p34 bra 	$L__BB1_60;
	ld.param.u64 	%rd58, [_Z30standard_warp_specialized_gemmPKfS0_S0_Pfiii_param_2];
	shr.u32 	%r129, %r1, 5;
	shr.u32 	%r130, %r1, 1;
	and.b32  	%r131, %r130, 12;
	add.s32 	%r132, %r131, %r3;
	mad.lo.s32 	%r133, %r129, 10, %r132;
	shl.b32 	%r134, %r1, 3;
	and.b32  	%r135, %r134, 56;
	add.s32 	%r66, %r133, -20;
	add.s32 	%r136, %r135, %r4;
	setp.ge.s32 	%p35, %r66, %r77;
	mul.lo.s32 	%r67, %r66, %r80;
	setp.ge.s32 	%p36, %r136, %r80;
	cvt.u64.u32 	%rd4, %r136;
	cvta.to.global.u64 	%rd30, %rd58;
	mul.wide.u32 	%rd31, %r136, 4;
	add.s64 	%rd5, %rd30, %rd31;
	or.pred  	%p37, %p35, %p36;
	@%p37 bra 	$L__BB1_30;
	cvt.u32.u64 	%r137, %rd4;
	ld.global.nc.f32 	%f843, [%rd5];
	add.f32 	%f844, %f930, %f843;
	max.f32 	%f845, %f844, 0f00000000;
	add.s32 	%r138, %r137, %r67;
	mul.wide.s32 	%rd32, %r138, 4;
	add.s64 	%rd33, %rd3, %rd32;
	st.global.f32 	[%rd33], %f845;
$L__BB1_30:
	cvt.u32.u64 	%r139, %rd4;
	setp.ge.s32 	%p38, %r66, %r77;
	add.s32 	%r68, %r139, 1;
	setp.ge.s32 	%p39, %r68, %r80;
	cvt.s64.s32 	%rd35, %r67;
	add.s64 	%rd36, %rd4, %rd35;
	shl.b64 	%rd37, %rd36, 2;
	add.s64 	%rd6, %rd3, %rd37;
	or.pred  	%p40, %p38, %p39;
	@%p40 bra 	$L__BB1_32;
	ld.global.nc.f32 	%f846, [%rd5+4];
	add.f32 	%f847, %f929, %f846;
	max.f32 	%f848, %f847, 0f00000000;
	st.global.f32 	[%rd6+4], %f848;
$L__BB1_32:
	setp.ge.s32 	%p41, %r66, %r77;
	add.s32 	%r69, %r139, 2;
	setp.ge.s32 	%p42, %r69, %r80;
	or.pred  	%p43, %p41, %p42;
	@%p43 bra 	$L__BB1_34;
	ld.global.nc.f32 	%f849, [%rd5+8];
	add.f32 	%f850, %f928, %f849;
	max.f32 	%f851, %f850, 0f00000000;
	st.global.f32 	[%rd6+8], %f851;
$L__BB1_34:
	setp.ge.s32 	%p44, %r66, %r77;
	add.s32 	%r70, %r139, 3;
	setp.ge.s32 	%p45, %r70, %r80;
	or.pred  	%p46, %p44, %p45;
	@%p46 bra 	$L__BB1_36;
	ld.global.nc.f32 	%f852, [%rd5+12];
	add.f32 	%f853, %f927, %f852;
	max.f32 	%f854, %f853, 0f00000000;
	st.global.f32 	[%rd6+12], %f854;
$L__BB1_36:
	setp.ge.s32 	%p47, %r139, %r80;
	add.s32 	%r71, %r66, 1;
	setp.ge.s32 	%p48, %r71, %r77;
	add.s32 	%r72, %r67, %r80;
	or.pred  	%p49, %p48, %p47;
	@%p49 bra 	$L__BB1_38;
	ld.global.nc.f32 	%f855, [%rd5];
	add.f32 	%f856, %f926, %f855;
	max.f32 	%f857, %f856, 0f00000000;
	add.s32 	%r144, %r139, %r72;
	mul.wide.s32 	%rd41, %r144, 4;
	add.s64 	%rd42, %rd3, %rd41;
	st.global.f32 	[%rd42], %f857;
$L__BB1_38:
	setp.ge.s32 	%p50, %r71, %r77;
	setp.ge.s32 	%p51, %r68, %r80;
	cvt.s64.s32 	%rd43, %r72;
	add.s64 	%rd44, %rd4, %rd43;
	shl.b64 	%rd45, %rd44, 2;
	add.s64 	%rd7, %rd3, %rd45;
	or.pred  	%p52, %p50, %p51;
	@%p52 bra 	$L__BB1_40;
	ld.global.nc.f32 	%f858, [%rd5+4];
	add.f32 	%f859, %f925, %f858;
	max.f32 	%f860, %f859, 0f00000000;
	st.global.f32 	[%rd7+4], %f860;
$L__BB1_40:
	setp.ge.s32 	%p53, %r71, %r77;
	setp.ge.s32 	%p54, %r69, %r80;
	or.pred  	%p55, %p53, %p54;
	@%p55 bra 	$L__BB1_42;
	ld.global.nc.f32 	%f861, [%rd5+8];
	add.f32 	%f862, %f924, %f861;
	max.f32 	%f863, %f862, 0f00000000;
	st.global.f32 	[%rd7+8], %f863;
$L__BB1_42:
	setp.ge.s32 	%p56, %r71, %r77;
	setp.ge.s32 	%p57, %r70, %r80;
	or.pred  	%p58, %p56, %p57;
	@%p58 bra 	$L__BB1_44;
	ld.global.nc.f32 	%f864, [%rd5+12];
	add.f32 	%f865, %f923, %f864;
	max.f32 	%f866, %f865, 0f00000000;
	st.global.f32 	[%rd7+12], %f866;
$L__BB1_44:
	setp.ge.s32 	%p59, %r139, %r80;
	add.s32 	%r73, %r66, 2;
	setp.ge.s32 	%p60, %r73, %r77;
	add.s32 	%r74, %r72, %r80;
	or.pred  	%p61, %p60, %p59;
	@%p61 bra 	$L__BB1_46;
	ld.global.nc.f32 	%f867, [%rd5];
	add.f32 	%f868, %f922, %f867;
	max.f32 	%f869, %f868, 0f00000000;
	add.s32 	%r147, %r139, %r74;
	mul.wide.s32 	%rd47, %r147, 4;
	add.s64 	%rd48, %rd3, %rd47;
	st.global.f32 	[%rd48], %f869;
$L__BB1_46:
	setp.ge.s32 	%p62, %r73, %r77;
	setp.ge.s32 	%p63, %r68, %r80;
	cvt.s64.s32 	%rd49, %r74;
	add.s64 	%rd50, %rd4, %rd49;
	shl.b64 	%rd51, %rd50, 2;
	add.s64 	%rd8, %rd3, %rd51;
	or.pred  	%p64, %p62, %p63;
	@%p64 bra 	$L__BB1_48;
	ld.global.nc.f32 	%f870, [%rd5+4];
	add.f32 	%f871, %f921, %f870;
	max.f32 	%f872, %f871, 0f00000000;
	st.global.f32 	[%rd8+4], %f872;
$L__BB1_48:
	setp.ge.s32 	%p65, %r73, %r77;
	setp.ge.s32 	%p66, %r69, %r80;
	or.pred  	%p67, %p65, %p66;
	@%p67 bra 	$L__BB1_50;
	ld.global.nc.f32 	%f873, [%rd5+8];
	add.f32 	%f874, %f920, %f873;
	max.f32 	%f875, %f874, 0f00000000;
	st.global.f32 	[%rd8+8], %f875;
$L__BB1_50:
	setp.ge.s32 	%p68, %r73, %r77;
	setp.ge.s32 	%p69, %r70, %r80;
	or.pred  	%p70, %p68, %p69;
	@%p70 bra 	$L__BB1_52;
	ld.global.nc.f32 	%f876, [%rd5+12];
	add.f32 	%f877, %f919, %f876;
	max.f32 	%f878, %f877, 0f00000000;
	st.global.f32 	[%rd8+12], %f878;
$L__BB1_52:
	setp.ge.s32 	%p71, %r139, %r80;
	add.s32 	%r75, %r66, 3;
	setp.ge.s32 	%p72, %r75, %r77;
	add.s32 	%r76, %r74, %r80;
	or.pred  	%p73, %p72, %p71;
	@%p73 bra 	$L__BB1_54;
	ld.global.nc.f32 	%f879, [%rd5];
	add.f32 	%f880, %f918, %f879;
	max.f32 	%f881, %f880, 0f00000000;
	add.s32 	%r150, %r139, %r76;
	mul.wide.s32 	%rd53, %r150, 4;
	add.s64 	%rd54, %rd3, %rd53;
	st.global.f32 	[%rd54], %f881;
$L__BB1_54:
	setp.ge.s32 	%p74, %r75, %r77;
	setp.ge.s32 	%p75, %r68, %r80;
	cvt.s64.s32 	%rd55, %r76;
	add.s64 	%rd56, %rd4, %rd55;
	shl.b64 	%rd57, %rd56, 2;
	add.s64 	%rd9, %rd3, %rd57;
	or.pred  	%p76, %p74, %p75;
	@%p76 bra 	$L__BB1_56;
	ld.global.nc.f32 	%f882, [%rd5+4];
	add.f32 	%f883, %f917, %f882;
	max.f32 	%f884, %f883, 0f00000000;
	st.global.f32 	[%rd9+4], %f884;
$L__BB1_56:
	setp.ge.s32 	%p77, %r75, %r77;
	setp.ge.s32 	%p78, %r69, %r80;
	or.pred  	%p79, %p77, %p78;
	@%p79 bra 	$L__BB1_58;
	ld.global.nc.f32 	%f885, [%rd5+8];
	add.f32 	%f886, %f916, %f885;
	max.f32 	%f887, %f886, 0f00000000;
	st.global.f32 	[%rd9+8], %f887;
$L__BB1_58:
	setp.ge.s32 	%p80, %r75, %r77;
	setp.ge.s32 	%p81, %r70, %r80;
	or.pred  	%p82, %p80, %p81;
	@%p82 bra 	$L__BB1_60;
	ld.global.nc.f32 	%f888, [%rd5+12];
	add.f32 	%f889, %f915, %f888;
	max.f32 	%f890, %f889, 0f00000000;
	st.global.f32 	[%rd9+12], %f890;
$L__BB1_60:
	ret;

}


// ===== COMPILED SASS (sm_100) =====

	.target	sm_100

	.elftype	@"ET_EXEC"


//--------------------- .note.nv.tkinfo           --------------------------
	.section	.note.nv.tkinfo,"",@"SHT_NOTE"
	.sectionflags	@"SHF_NOTE_NV_TKINFO"
	.tkinfo
        /*0018*/ 	.word	0x00000002
        /*0030*/ 	.string	""
        /*0030*/ 	.string	"ptxas"
        /*0030*/ 	.string	"Cuda compilation tools, release 13.0, V13.0.88"
        /*0030*/ 	.string	"Build cuda_13.0.r13.0/compiler.36424714_0"
        /*0030*/ 	.string	"-arch sm_100 -m 64 "



//--------------------- .note.nv.cuinfo           --------------------------
	.section	.note.nv.cuinfo,"",@"SHT_NOTE"
	.sectionflags	@"SHF_NOTE_NV_CUINFO"
        /*0018*/ 	.short	0x0002
        /*001a*/ 	.short	0x0064
        /*001c*/ 	.short	0x0082
	.zero		2


//--------------------- .nv.info                  --------------------------
	.section	.nv.info,"",@"SHT_CUDA_INFO"
	.align	4


	//----- nvinfo : EIATTR_REGCOUNT
	.align		4
        /*0000*/ 	.byte	0x04, 0x2f
        /*0002*/ 	.short	(.L_1 - .L_0)
	.align		4
.L_0:
        /*0004*/ 	.word	index@(_Z30pingpong_warp_specialized_gemmPKfS0_S0_Pfiii)
        /*0008*/ 	.word	0x00000049


	//----- nvinfo : EIATTR_FRAME_SIZE
	.align		4
.L_1:
        /*000c*/ 	.byte	0x04, 0x11
        /*000e*/ 	.short	(.L_3 - .L_2)
	.align		4
.L_2:
        /*0010*/ 	.word	index@(_Z30pingpong_warp_specialized_gemmPKfS0_S0_Pfiii)
        /*0014*/ 	.word	0x00000080


	//----- nvinfo : EIATTR_REGCOUNT
	.align		4
.L_3:
        /*0018*/ 	.byte	0x04, 0x2f
        /*001a*/ 	.short	(.L_5 - .L_4)
	.align		4
.L_4:
        /*001c*/ 	.word	index@(_Z30standard_warp_specialized_gemmPKfS0_S0_Pfiii)
        /*0020*/ 	.word	0x00000034


	//----- nvinfo : EIATTR_FRAME_SIZE
	.align		4
.L_5:
        /*0024*/ 	.byte	0x04, 0x11
        /*0026*/ 	.short	(.L_7 - .L_6)
	.align		4
.L_6:
        /*0028*/ 	.word	index@(_Z30standard_warp_specialized_gemmPKfS0_S0_Pfiii)
        /*002c*/ 	.word	0x00000000


	//----- nvinfo : EIATTR_MIN_STACK_SIZE
	.align		4
.L_7:
        /*0030*/ 	.byte	0x04, 0x12
        /*0032*/ 	.short	(.L_9 - .L_8)
	.align		4
.L_8:
        /*0034*/ 	.word	index@(_Z30standard_warp_specialized_gemmPKfS0_S0_Pfiii)
        /*0038*/ 	.word	0x00000000


	//----- nvinfo : EIATTR_MIN_STACK_SIZE
	.align		4
.L_9:
        /*003c*/ 	.byte	0x04, 0x12
        /*003e*/ 	.short	(.L_11 - .L_10)
	.align		4
.L_10:
        /*0040*/ 	.word	index@(_Z30pingpong_warp_specialized_gemmPKfS0_S0_Pfiii)
        /*0044*/ 	.word	0x00000080
.L_11:


//--------------------- .nv.compat                --------------------------
	.section	.nv.compat,"",@"SHT_CUDA_COMPAT_INFO"
	.align	4
        /*0000*/ 	.byte	0x02, 0x09, 0x00, 0x00, 0x02, 0x02, 0x01, 0x00, 0x02, 0x05, 0x05, 0x00, 0x03, 0x07, 0x01, 0x01
        /*0010*/ 	.byte	0x02, 0x03, 0x00, 0x00, 0x02, 0x06, 0x01, 0x00, 0x04, 0x0b, 0x08, 0x00, 0x09, 0x00, 0x00, 0x00
        /*0020*/ 	.byte	0x00, 0x00, 0x00, 0x00


//--------------------- .nv.info._Z30standard_warp_specialized_gemmPKfS0_S0_Pfiii --------------------------
	.section	.nv.info._Z30standard_warp_specialized_gemmPKfS0_S0_Pfiii,"",@"SHT_CUDA_INFO"
	.sectionflags	@""
	.align	4


	//----- nvinfo : EIATTR_CUDA_API_VERSION
	.align		4
        /*0000*/ 	.byte	0x04, 0x37
        /*0002*/ 	.short	(.L_13 - .L_12)
.L_12:
        /*0004*/ 	.word	0x00000082


	//----- nvinfo : EIATTR_KPARAM_INFO
	.align		4
.L_13:
        /*0008*/ 	.byte	0x04, 0x17
        /*000a*/ 	.short	(.L_15 - .L_14)
.L_14:
        /*000c*/ 	.word	0x00000000
        /*0010*/ 	.short	0x0006
        /*0012*/ 	.short	0x0028
        /*0014*/ 	.byte	0x00, 0xf0, 0x11, 0x00


	//----- nvinfo : EIATTR_KPARAM_INFO
	.align		4
.L_15:
        /*0018*/ 	.byte	0x04, 0x17
        /*001a*/ 	.short	(.L_17 - .L_16)
.L_16:
        /*001c*/ 	.word	0x00000000
        /*0020*/ 	.short	0x0005
        /*0022*/ 	.short	0x0024
        /*0024*/ 	.byte	0x00, 0xf0, 0x11, 0x00


	//----- nvinfo : EIATTR_KPARAM_INFO
	.align		4
.L_17:
        /*0028*/ 	.byte	0x04, 0x17
        /*002a*/ 	.short	(.L_19 - .L_18)
.L_18:
        /*002c*/ 	.word	0x00000000
        /*0030*/ 	.short	0x0004
        /*0032*/ 	.short	0x0020
        /*0034*/ 	.byte	0x00, 0xf0, 0x11, 0x00


	//----- nvinfo : EIATTR_KPARAM_INFO
	.align		4
.L_19:
        /*0038*/ 	.byte	0x04, 0x17
        /*003a*/ 	.short	(.L_21 - .L_20)
.L_20:
        /*003c*/ 	.word	0x00000000
        /*0040*/ 	.short	0x0003
        /*0042*/ 	.short	0x0018
        /*0044*/ 	.byte	0x00, 0xf5, 0x21, 0x00


	//----- nvinfo : EIATTR_KPARAM_INFO
	.align		4
.L_21:
        /*0048*/ 	.byte	0x04, 0x17
        /*004a*/ 	.short	(.L_23 - .L_22)
.L_22:
        /*004c*/ 	.word	0x00000000
        /*0050*/ 	.short	0x0002
        /*0052*/ 	.short	0x0010
        /*0054*/ 	.byte	0x00, 0xf5, 0x21, 0x00


	//----- nvinfo : EIATTR_KPARAM_INFO
	.align		4
.L_23:
        /*0058*/ 	.byte	0x04, 0x17
        /*005a*/ 	.short	(.L_25 - .L_24)
.L_24:
        /*005c*/ 	.word	0x00000000
        /*0060*/ 	.short	0x0001
        /*0062*/ 	.short	0x0008
        /*0064*/ 	.byte	0x00, 0xf5, 0x21, 0x00


	//----- nvinfo : EIATTR_KPARAM_INFO
	.align		4
.L_25:
        /*0068*/ 	.byte	0x04, 0x17
        /*006a*/ 	.short	(.L_27 - .L_26)
.L_26:
        /*006c*/ 	.word	0x00000000
        /*0070*/ 	.short	0x0000
        /*0072*/ 	.short	0x0000
        /*0074*/ 	.byte	0x00, 0xf5, 0x21, 0x00


	//----- nvinfo : EIATTR_SPARSE_MMA_MASK
	.align		4
.L_27:
        /*0078*/ 	.byte	0x03, 0x50
        /*007a*/ 	.short	0x0000


	//----- nvinfo : EIATTR_MAXREG_COUNT
	.align		4
        /*007c*/ 	.byte	0x03, 0x1b
        /*007e*/ 	.short	0x00ff


	//----- nvinfo : EIATTR_NUM_BARRIERS
	.align		4
        /*0080*/ 	.byte	0x02, 0x4c
        /*0082*/ 	.byte	0x01
	.zero		1


	//----- nvinfo : EIATTR_MERCURY_ISA_VERSION
	.align		4
        /*0084*/ 	.byte	0x03, 0x5f
        /*0086*/ 	.short	0x0101


	//----- nvinfo : EIATTR_VRC_CTA_INIT_COUNT
	.align		4
        /*0088*/ 	.byte	0x02, 0x4a
	.zero		1
	.zero		1


	//----- nvinfo : EIATTR_EXIT_INSTR_OFFSETS
	.align		4
        /*008c*/ 	.byte	0x04, 0x1c
        /*008e*/ 	.short	(.L_29 - .L_28)


	//   ....[0]....
.L_28:
        /*0090*/ 	.word	0x00000080


	//   ....[1]....
        /*0094*/ 	.word	0x00003110


	//   ....[2]....
        /*0098*/ 	.word	0x00003950


	//   ....[3]....
        /*009c*/ 	.word	0x000039a0


	//----- nvinfo : EIATTR_MAX_THREADS
	.align		4
.L_29:
        /*00a0*/ 	.byte	0x04, 0x05
        /*00a2*/ 	.short	(.L_31 - .L_30)
.L_30:
        /*00a4*/ 	.word	0x00000100
        /*00a8*/ 	.word	0x00000001
        /*00ac*/ 	.word	0x00000001


	//----- nvinfo : EIATTR_CRS_STACK_SIZE
	.align		4
.L_31:
        /*00b0*/ 	.byte	0x04, 0x1e
        /*00b2*/ 	.short	(.L_33 - .L_32)
.L_32:
        /*00b4*/ 	.word	0x00000000


	//----- nvinfo : EIATTR_CBANK_PARAM_SIZE
	.align		4
.L_33:
        /*00b8*/ 	.byte	0x03, 0x19
        /*00ba*/ 	.short	0x002c


	//----- nvinfo : EIATTR_PARAM_CBANK
	.align		4
        /*00bc*/ 	.byte	0x04, 0x0a
        /*00be*/ 	.short	(.L_35 - .L_34)
	.align		4
.L_34:
        /*00c0*/ 	.word	index@(.nv.constant0._Z30standard_warp_specialized_gemmPKfS0_S0_Pfiii)
        /*00c4*/ 	.short	0x0380
        /*00c6*/ 	.short	0x002c


	//----- nvinfo : EIATTR_SW_WAR
	.align		4
.L_35:
        /*00c8*/ 	.byte	0x04, 0x36
        /*00ca*/ 	.short	(.L_37 - .L_36)
.L_36:
        /*00cc*/ 	.word	0x00000008
.L_37:


//--------------------- .nv.info._Z30pingpong_warp_specialized_gemmPKfS0_S0_Pfiii --------------------------
	.section	.nv.info._Z30pingpong_warp_specialized_gemmPKfS0_S0_Pfiii,"",@"SHT_CUDA_INFO"
	.sectionflags	@""
	.align	4


	//----- nvinfo : EIATTR_CUDA_API_VERSION
	.align		4
        /*0000*/ 	.byte	0x04, 0x37
        /*0002*/ 	.short	(.L_39 - .L_38)
.L_38:
        /*0004*/ 	.word	0x00000082


	//----- nvinfo : EIATTR_KPARAM_INFO
	.align		4
.L_39:
        /*0008*/ 	.byte	0x04, 0x17
        /*000a*/ 	.short	(.L_41 - .L_40)
.L_40:
        /*000c*/ 	.word	0x00000000
        /*0010*/ 	.short	0x0006
        /*0012*/ 	.short	0x0028
        /*0014*/ 	.byte	0x00, 0xf0, 0x11, 0x00


	//----- nvinfo : EIATTR_KPARAM_INFO
	.align		4
.L_41:
        /*0018*/ 	.byte	0x04, 0x17
        /*001a*/ 	.short	(.L_43 - .L_42)
.L_42:
        /*001c*/ 	.word	0x00000000
        /*0020*/ 	.short	0x0005
        /*0022*/ 	.short	0x0024
        /*0024*/ 	.byte	0x00, 0xf0, 0x11, 0x00


	//----- nvinfo : EIATTR_KPARAM_INFO
	.align		4
.L_43:
        /*0028*/ 	.byte	0x04, 0x17
        /*002a*/ 	.short	(.L_45 - .L_44)
.L_44:
        /*002c*/ 	.word	0x00000000
        /*0030*/ 	.short	0x0004
        /*0032*/ 	.short	0x0020
        /*0034*/ 	.byte	0x00, 0xf0, 0x11, 0x00


	//----- nvinfo : EIATTR_KPARAM_INFO
	.align		4
.L_45:
        /*0038*/ 	.byte	0x04, 0x17
        /*003a*/ 	.short	(.L_47 - .L_46)
.L_46:
        /*003c*/ 	.word	0x00000000
        /*0040*/ 	.short	0x0003
        /*0042*/ 	.short	0x0018
        /*0044*/ 	.byte	0x00, 0xf5, 0x21, 0x00


	//----- nvinfo : EIATTR_KPARAM_INFO
	.align		4
.L_47:
        /*0048*/ 	.byte	0x04, 0x17
        /*004a*/ 	.short	(.L_49 - .L_48)
.L_48:
        /*004c*/ 	.word	0x00000000
        /*0050*/ 	.short	0x0002
        /*0052*/ 	.short	0x0010
        /*0054*/ 	.byte	0x00, 0xf5, 0x21, 0x00


	//----- nvinfo : EIATTR_KPARAM_INFO
	.align		4
.L_49:
        /*0058*/ 	.byte	0x04, 0x17
        /*005a*/ 	.short	(.L_51 - .L_50)
.L_50:
        /*005c*/ 	.word	0x00000000
        /*0060*/ 	.short	0x0001
        /*0062*/ 	.short	0x0008
        /*0064*/ 	.byte	0x00, 0xf5, 0x21, 0x00


	//----- nvinfo : EIATTR_KPARAM_INFO
	.align		4
.L_51:
        /*0068*/ 	.byte	0x04, 0x17
        /*006a*/ 	.short	(.L_53 - .L_52)
.L_52:
        /*006c*/ 	.word	0x00000000
        /*0070*/ 	.short	0x0000
        /*0072*/ 	.short	0x0000
        /*0074*/ 	.byte	0x00, 0xf5, 0x21, 0x00


	//----- nvinfo : EIATTR_SPARSE_MMA_MASK
	.align		4
.L_53:
        /*0078*/ 	.byte	0x03, 0x50
        /*007a*/ 	.short	0x0000


	//----- nvinfo : EIATTR_MAXREG_COUNT
	.align		4
        /*007c*/ 	.byte	0x03, 0x1b
        /*007e*/ 	.short	0x00ff


	//----- nvinfo : EIATTR_NUM_BARRIERS
	.align		4
        /*0080*/ 	.byte	0x02, 0x4c
        /*0082*/ 	.byte	0x01
	.zero		1


	//----- nvinfo : EIATTR_MERCURY_ISA_VERSION
	.align		4
        /*0084*/ 	.byte	0x03, 0x5f
        /*0086*/ 	.short	0x0101


	//----- nvinfo : EIATTR_VRC_CTA_INIT_COUNT
	.align		4
        /*0088*/ 	.byte	0x02, 0x4a
	.zero		1
	.zero		1


	//----- nvinfo : EIATTR_EXIT_INSTR_OFFSETS
	.align		4
        /*008c*/ 	.byte	0x04, 0x1c
        /*008e*/ 	.short	(.L_55 - .L_54)


	//   ....[0]....
.L_54:
        /*0090*/ 	.word	0x00000090


	//   ....[1]....
        /*0094*/ 	.word	0x00004430


	//   ....[2]....
        /*0098*/ 	.word	0x00004500


	//   ....[3]....
        /*009c*/ 	.word	0x00004e60


	//   ....[4]....
        /*00a0*/ 	.word	0x00004ec0


	//----- nvinfo : EIATTR_MAX_THREADS
	.align		4
.L_55:
        /*00a4*/ 	.byte	0x04, 0x05
        /*00a6*/ 	.short	(.L_57 - .L_56)
.L_56:
        /*00a8*/ 	.word	0x00000100
        /*00ac*/ 	.word	0x00000001
        /*00b0*/ 	.word	0x00000001


	//----- nvinfo : EIATTR_CRS_STACK_SIZE
	.align		4
.L_57:
        /*00b4*/ 	.byte	0x04, 0x1e
        /*00b6*/ 	.short	(.L_59 - .L_58)
.L_58:
        /*00b8*/ 	.word	0x00000000


	//----- nvinfo : EIATTR_CBANK_PARAM_SIZE
	.align		4
.L_59:
        /*00bc*/ 	.byte	0x03, 0x19
        /*00be*/ 	.short	0x002c


	//----- nvinfo : EIATTR_PARAM_CBANK
	.align		4
        /*00c0*/ 	.byte	0x04, 0x0a
        /*00c2*/ 	.short	(.L_61 - .L_60)
	.align		4
.L_60:
        /*00c4*/ 	.word	index@(.nv.constant0._Z30pingpong_warp_specialized_gemmPKfS0_S0_Pfiii)
        /*00c8*/ 	.short	0x0380
        /*00ca*/ 	.short	0x002c


	//----- nvinfo : EIATTR_SW_WAR
	.align		4
.L_61:
        /*00cc*/ 	.byte	0x04, 0x36
        /*00ce*/ 	.short	(.L_63 - .L_62)
.L_62:
        /*00d0*/ 	.word	0x00000008
.L_63:


//--------------------- .nv.callgraph             --------------------------
	.section	.nv.callgraph,"",@"SHT_CUDA_CALLGRAPH"
	.align	4
	.sectionentsize	8
	.align		4
        /*0000*/ 	.word	0x00000000
	.align		4
        /*0004*/ 	.word	0xffffffff
	.align		4
        /*0008*/ 	.word	0x00000000
	.align		4
        /*000c*/ 	.word	0xfffffffe
	.align		4
        /*0010*/ 	.word	0x00000000
	.align		4
        /*0014*/ 	.word	0xfffffffd
	.align		4
        /*0018*/ 	.word	0x00000000
	.align		4
        /*001c*/ 	.word	0xfffffffc


//--------------------- .text._Z30standard_warp_specialized_gemmPKfS0_S0_Pfiii --------------------------
	.section	.text._Z30standard_warp_specialized_gemmPKfS0_S0_Pfiii,"ax",@progbits
	.align	128
        .global         _Z30standard_warp_specialized_gemmPKfS0_S0_Pfiii
        .type           _Z30standard_warp_specialized_gemmPKfS0_S0_Pfiii,@function
        .size           _Z30standard_warp_specialized_gemmPKfS0_S0_Pfiii,(.L_x_21 - _Z30standard_warp_specialized_gemmPKfS0_S0_Pfiii)
        .other          _Z30standard_warp_specialized_gemmPKfS0_S0_Pfiii,@"STO_CUDA_ENTRY STV_DEFAULT"
_Z30standard_warp_specialized_gemmPKfS0_S0_Pfiii:
.text._Z30standard_warp_specialized_gemmPKfS0_S0_Pfiii:
[----:B------:R-:W-:Y:S08]  /*0000*/  LDC R1, c[0x0][0x37c] ;  /* 0x0000df00ff017b82 */ /* 0x000ff00000000800 */
[----:B------:R-:W0:Y:S08]  /*0010*/  S2UR UR6, SR_CTAID.Y ;  /* 0x00000000000679c3 */ /* 0x000e300000002600 */
[----:B------:R-:W1:Y:S08]  /*0020*/  S2UR UR5, SR_CTAID.X ;  /* 0x00000000000579c3 */ /* 0x000e700000002500 */
[----:B------:R-:W2:Y:S01]  /*0030*/  LDC.64 R2, c[0x0][0x3a0] ;  /* 0x0000e800ff027b82 */ /* 0x000ea20000000a00 */
[----:B0-----:R-:W-:-:S02]  /*0040*/  USHF.L.U32 UR6, UR6, 0x6, URZ ;  /* 0x0000000606067899 */ /* 0x001fc400080006ff */
[----:B-1----:R-:W-:-:S04]  /*0050*/  USHF.L.U32 UR5, UR5, 0x6, URZ ;  /* 0x0000000605057899 */ /* 0x002fc800080006ff */
[----:B--2---:R-:W-:-:S04]  /*0060*/  ISETP.LE.AND P0, PT, R3, UR6, PT ;  /* 0x0000000603007c0c */ /* 0x004fc8000bf03270 */
[----:B------:R-:W-:-:S13]  /*0070*/  ISETP.LE.OR P0, PT, R2, UR5, P0 ;  /* 0x0000000502007c0c */ /* 0x000fda0008703670 */
[----:B------:R-:W-:Y:S05]  /*0080*/  @P0 EXIT ;  /* 0x000000000000094d */ /* 0x000fea0003800000 */
[----:B------:R-:W0:Y:S01]  /*0090*/  LDCU UR8, c[0x0][0x3a8] ;  /* 0x00007500ff0877ac */ /* 0x000e220008000800 */
[----:B------:R-:W1:Y:S01]  /*00a0*/  S2R R0, SR_TID.X ;  /* 0x0000000000007919 */ /* 0x000e620000002100 */
[----:B------:R-:W-:Y:S01]  /*00b0*/  HFMA2 R42, -RZ, RZ, 0, 0 ;  /* 0x00000000ff2a7431 */ /* 0x000fe200000001ff */
[----:B------:R-:W-:Y:S02]  /*00c0*/  CS2R R34, SRZ ;  /* 0x0000000000227805 */ /* 0x000fe4000001ff00 */
[----:B------:R-:W-:Y:S02]  /*00d0*/  CS2R R32, SRZ ;  /* 0x0000000000207805 */ /* 0x000fe4000001ff00 */
[----:B------:R-:W-:Y:S02]  /*00e0*/  CS2R R4, SRZ ;  /* 0x0000000000047805 */ /* 0x000fe4000001ff00 */
[----:B------:R-:W-:Y:S02]  /*00f0*/  CS2R R6, SRZ ;  /* 0x0000000000067805 */ /* 0x000fe4000001ff00 */
[----:B------:R-:W-:-:S02]  /*0100*/  CS2R R16, SRZ ;  /* 0x0000000000107805 */ /* 0x000fc4000001ff00 */
[----:B------:R-:W-:Y:S02]  /*0110*/  CS2R R18, SRZ ;  /* 0x0000000000127805 */ /* 0x000fe4000001ff00 */
[----:B------:R-:W-:Y:S02]  /*0120*/  CS2R R40, SRZ ;  /* 0x0000000000287805 */ /* 0x000fe4000001ff00 */
[----:B------:R-:W-:Y:S01]  /*0130*/  MOV R29, RZ ;  /* 0x000000ff001d7202 */ /* 0x000fe20000000f00 */
[----:B------:R-:W2:Y:S01]  /*0140*/  LDCU.64 UR12, c[0x0][0x358] ;  /* 0x00006b00ff0c77ac */ /* 0x000ea20008000a00 */
[----:B0-----:R-:W-:-:S09]  /*0150*/  UISETP.GE.AND UP0, UPT, UR8, 0x1, UPT ;  /* 0x000000010800788c */ /* 0x001fd2000bf06270 */
[----:B------:R-:W-:Y:S05]  /*0160*/  BRA.U !UP0, `(.L_x_0) ;  /* 0x0000002d08e47547 */ /* 0x000fea000b800000 */
[----:B------:R-:W0:Y:S01]  /*0170*/  S2UR UR7, SR_CgaCtaId ;  /* 0x00000000000779c3 */ /* 0x000e220000008800 */
[C---:B-1----:R-:W-:Y:S01]  /*0180*/  LOP3.LUT R9, R0.reuse, 0x20, RZ, 0xc0, !PT ;  /* 0x0000002000097812 */ /* 0x042fe200078ec0ff */
[----:B------:R-:W-:Y:S01]  /*0190*/  UMOV UR4, 0x400 ;  /* 0x0000040000047882 */ /* 0x000fe20000000000 */
[----:B------:R-:W-:Y:S01]  /*01a0*/  LOP3.LUT R2, R0, 0x1f, RZ, 0xc0, !PT ;  /* 0x0000001f00027812 */ /* 0x000fe200078ec0ff */
[----:B------:R-:W-:Y:S01]  /*01b0*/  UIADD3 UR4, UPT, UPT, UR4, 0x2400, URZ ;  /* 0x0000240004047890 */ /* 0x000fe2000fffe0ff */
[C---:B------:R-:W-:Y:S02]  /*01c0*/  LOP3.LUT R8, R9.reuse, 0x40, RZ, 0xfc, !PT ;  /* 0x0000004009087812 */ /* 0x040fe400078efcff */
[C---:B------:R-:W-:Y:S02]  /*01d0*/  LEA.HI R3, R9.reuse, UR5, RZ, 0x1b ;  /* 0x0000000509037c11 */ /* 0x040fe4000f8fd8ff */
[----:B------:R-:W-:Y:S02]  /*01e0*/  SHF.R.U32.HI R8, RZ, 0x5, R8 ;  /* 0x00000005ff087819 */ /* 0x000fe40000011608 */
[----:B------:R-:W-:Y:S01]  /*01f0*/  LOP3.LUT R37, R9, 0x1f, R0, 0xf8, !PT ;  /* 0x0000001f09257812 */ /* 0x000fe200078ef800 */
[----:B------:R-:W-:Y:S01]  /*0200*/  IMAD R2, R3, UR8, R2 ;  /* 0x0000000803027c24 */ /* 0x000fe2000f8e0202 */
[----:B------:R-:W-:-:S02]  /*0210*/  MOV R34, RZ ;  /* 0x000000ff00227202 */ /* 0x000fc40000000f00 */
[----:B------:R-:W-:Y:S01]  /*0220*/  IADD3 R36, PT, PT, R8, UR5, RZ ;  /* 0x0000000508247c10 */ /* 0x000fe2000fffe0ff */
[----:B0-----:R-:W-:-:S06]  /*0230*/  ULEA UR4, UR7, UR4, 0x18 ;  /* 0x0000000407047291 */ /* 0x001fcc000f8ec0ff */
[----:B------:R-:W-:Y:S01]  /*0240*/  LEA R37, R37, UR4, 0x2 ;  /* 0x0000000425257c11 */ /* 0x000fe2000f8e10ff */
[----:B------:R-:W-:-:S06]  /*0250*/  UMOV UR4, URZ ;  /* 0x000000ff00047c82 */ /* 0x000fcc0008000000 */
.L_x_8:
[----:B0-----:R-:W0:Y:S01]  /*0260*/  LDCU UR15, c[0x0][0x3a8] ;  /* 0x00007500ff0f77ac */ /* 0x001e220008000800 */
[----:B------:R-:W-:Y:S01]  /*0270*/  ISETP.GT.U32.AND P0, PT, R0, 0x3f, PT ;  /* 0x0000003f0000780c */ /* 0x000fe20003f04070 */
[----:B------:R-:W-:Y:S01]  /*0280*/  BSSY.RECONVERGENT B0, `(.L_x_1) ;  /* 0x0000093000007945 */ /* 0x000fe20003800200 */
[----:B------:R-:W-:Y:S01]  /*0290*/  MOV R15, UR4 ;  /* 0x00000004000f7c02 */ /* 0x000fe20008000f00 */
[----:B------:R-:W-:Y:S01]  /*02a0*/  UIADD3 UR4, UPT, UPT, UR4, 0x1, URZ ;  /* 0x0000000104047890 */ /* 0x000fe2000fffe0ff */
[----:B------:R-:W1:Y:S01]  /*02b0*/  LDCU UR14, c[0x0][0x3a8] ;  /* 0x00007500ff0e77ac */ /* 0x000e620008000800 */
[----:B------:R-:W3:Y:S01]  /*02c0*/  LDCU UR11, c[0x0][0x3a0] ;  /* 0x00007400ff0b77ac */ /* 0x000ee20008000800 */
[----:B0-----:R-:W-:-:S04]  /*02d0*/  UIADD3 UR7, UPT, UPT, UR15, 0x1f, URZ ;  /* 0x0000001f0f077890 */ /* 0x001fc8000fffe0ff */
[----:B------:R-:W-:-:S04]  /*02e0*/  USHF.R.U32.HI UR7, URZ, 0x5, UR7 ;  /* 0x00000005ff077899 */ /* 0x000fc80008011607 */
[----:B------:R-:W-:Y:S01]  /*02f0*/  UISETP.NE.AND UP0, UPT, UR4, UR7, UPT ;  /* 0x000000070400728c */ /* 0x000fe2000bf05270 */
[----:B-1-3--:R-:W-:Y:S10]  /*0300*/  @P0 BRA `(.L_x_2) ;  /* 0x0000000800280947 */ /* 0x00aff40003800000 */
[----:B------:R-:W0:Y:S01]  /*0310*/  LDCU UR7, c[0x0][0x3a8] ;  /* 0x00007500ff0777ac */ /* 0x000e220008000800 */
[C---:B------:R-:W-:Y:S01]  /*0320*/  LOP3.LUT R11, R0.reuse, 0x20, RZ, 0xc0, !PT ;  /* 0x00000020000b7812 */ /* 0x040fe200078ec0ff */
[----:B------:R-:W1:Y:S01]  /*0330*/  S2UR UR10, SR_CgaCtaId ;  /* 0x00000000000a79c3 */ /* 0x000e620000008800 */
[C---:B------:R-:W-:Y:S01]  /*0340*/  SHF.L.U32 R8, R0.reuse, 0x2, RZ ;  /* 0x0000000200087819 */ /* 0x040fe200000006ff */
[----:B------:R-:W-:Y:S01]  /*0350*/  UMOV UR9, 0x400 ;  /* 0x0000040000097882 */ /* 0x000fe20000000000 */
[----:B------:R-:W-:Y:S01]  /*0360*/  LOP3.LUT R20, R11, 0x1f, R0, 0xf8, !PT ;  /* 0x0000001f0b147812 */ /* 0x000fe200078ef800 */
[----:B------:R-:W-:Y:S01]  /*0370*/  BSSY.RECONVERGENT B1, `(.L_x_3) ;  /* 0x000004c000017945 */ /* 0x000fe20003800200 */
[----:B------:R-:W-:Y:S02]  /*0380*/  LOP3.LUT R10, R0, 0x1f, RZ, 0xc0, !PT ;  /* 0x0000001f000a7812 */ /* 0x000fe400078ec0ff */
[----:B------:R-:W-:Y:S01]  /*0390*/  LOP3.LUT R9, R8, 0x7c, RZ, 0xc0, !PT ;  /* 0x0000007c08097812 */ /* 0x000fe200078ec0ff */
[----:B------:R-:W3:Y:S01]  /*03a0*/  S2UR UR8, SR_CgaCtaId ;  /* 0x00000000000879c3 */ /* 0x000ee20000008800 */
[----:B------:R-:W-:-:S02]  /*03b0*/  SHF.R.U32.HI R14, RZ, 0x5, R20 ;  /* 0x00000005ff0e7819 */ /* 0x000fc40000011614 */
[----:B------:R-:W-:Y:S02]  /*03c0*/  LEA R8, R15, R10, 0x5 ;  /* 0x0000000a0f087211 */ /* 0x000fe400078e28ff */
[C---:B------:R-:W-:Y:S01]  /*03d0*/  LOP3.LUT R12, R11.reuse, 0x80, RZ, 0xfc, !PT ;  /* 0x000000800b0c7812 */ /* 0x040fe200078efcff */
[----:B------:R-:W-:Y:S01]  /*03e0*/  IMAD R14, R14, 0x90, R9 ;  /* 0x000000900e0e7824 */ /* 0x000fe200078e0209 */
[C---:B------:R-:W-:Y:S02]  /*03f0*/  LOP3.LUT R9, R11.reuse, 0xc0, RZ, 0xfc, !PT ;  /* 0x000000c00b097812 */ /* 0x040fe400078efcff */
[----:B0-----:R-:W-:Y:S01]  /*0400*/  ISETP.GE.AND P4, PT, R8, UR7, PT ;  /* 0x0000000708007c0c */ /* 0x001fe2000bf86270 */
[----:B------:R-:W-:Y:S01]  /*0410*/  UMOV UR7, 0x400 ;  /* 0x0000040000077882 */ /* 0x000fe20000000000 */
[----:B------:R-:W-:Y:S02]  /*0420*/  LOP3.LUT R8, R0, 0x1f, RZ, 0xc0, !PT ;  /* 0x0000001f00087812 */ /* 0x000fe400078ec0ff */
[----:B------:R-:W-:-:S02]  /*0430*/  LOP3.LUT R11, R11, 0x40, RZ, 0xfc, !PT ;  /* 0x000000400b0b7812 */ /* 0x000fc400078efcff */
[----:B------:R-:W-:Y:S01]  /*0440*/  SHF.L.U32 R10, R8, 0x2, RZ ;  /* 0x00000002080a7819 */ /* 0x000fe200000006ff */
[----:B-1----:R-:W-:Y:S01]  /*0450*/  ULEA UR9, UR10, UR9, 0x18 ;  /* 0x000000090a097291 */ /* 0x002fe2000f8ec0ff */
[----:B------:R-:W-:Y:S01]  /*0460*/  SHF.R.U32.HI R9, RZ, 0x5, R9 ;  /* 0x00000005ff097819 */ /* 0x000fe20000011609 */
[----:B------:R-:W-:Y:S01]  /*0470*/  IMAD R26, R36, UR15, R8 ;  /* 0x0000000f241a7c24 */ /* 0x000fe2000f8e0208 */
[----:B------:R-:W-:Y:S02]  /*0480*/  SHF.R.U32.HI R11, RZ, 0x5, R11 ;  /* 0x00000005ff0b7819 */ /* 0x000fe4000001160b */
[----:B------:R-:W-:Y:S01]  /*0490*/  SHF.R.U32.HI R23, RZ, 0x5, R12 ;  /* 0x00000005ff177819 */ /* 0x000fe2000001160c */
[C-C-:B------:R-:W-:Y:S01]  /*04a0*/  IMAD R27, R9.reuse, 0x90, R10.reuse ;  /* 0x00000090091b7824 */ /* 0x140fe200078e020a */
[----:B------:R-:W-:Y:S01]  /*04b0*/  IADD3 R21, PT, PT, R9, UR5, RZ ;  /* 0x0000000509157c10 */ /* 0x000fe2000fffe0ff */
[--C-:B------:R-:W-:Y:S01]  /*04c0*/  IMAD R11, R11, 0x90, R10.reuse ;  /* 0x000000900b0b7824 */ /* 0x100fe200078e020a */
[----:B---3--:R-:W-:Y:S01]  /*04d0*/  ULEA UR7, UR8, UR7, 0x18 ;  /* 0x0000000708077291 */ /* 0x008fe2000f8ec0ff */
[C---:B------:R-:W-:Y:S01]  /*04e0*/  IMAD R10, R23.reuse, 0x90, R10 ;  /* 0x00000090170a7824 */ /* 0x040fe200078e020a */
[----:B------:R-:W-:Y:S01]  /*04f0*/  IADD3 R23, PT, PT, R23, UR5, RZ ;  /* 0x0000000517177c10 */ /* 0x000fe2000fffe0ff */
[----:B------:R-:W-:Y:S01]  /*0500*/  IMAD R12, R21, UR15, R8 ;  /* 0x0000000f150c7c24 */ /* 0x000fe2000f8e0208 */
[----:B------:R-:W-:-:S02]  /*0510*/  LEA R25, R15, R2, 0x5 ;  /* 0x000000020f197211 */ /* 0x000fc400078e28ff */
[----:B------:R-:W-:Y:S01]  /*0520*/  MOV R22, R3 ;  /* 0x0000000300167202 */ /* 0x000fe20000000f00 */
[----:B------:R-:W-:Y:S01]  /*0530*/  IMAD R8, R23, UR15, R8 ;  /* 0x0000000f17087c24 */ /* 0x000fe2000f8e0208 */
[----:B------:R-:W-:Y:S02]  /*0540*/  MOV R24, R36 ;  /* 0x0000002400187202 */ /* 0x000fe40000000f00 */
[----:B------:R-:W-:Y:S02]  /*0550*/  LEA R26, R15, R26, 0x5 ;  /* 0x0000001a0f1a7211 */ /* 0x000fe400078e28ff */
[----:B------:R-:W-:Y:S02]  /*0560*/  IADD3 R27, PT, PT, R27, UR9, RZ ;  /* 0x000000091b1b7c10 */ /* 0x000fe4000fffe0ff */
[----:B------:R-:W-:Y:S02]  /*0570*/  IADD3 R28, PT, PT, R10, UR9, RZ ;  /* 0x000000090a1c7c10 */ /* 0x000fe4000fffe0ff */
[----:B------:R-:W-:-:S02]  /*0580*/  IADD3 R30, PT, PT, R11, UR9, RZ ;  /* 0x000000090b1e7c10 */ /* 0x000fc4000fffe0ff */
[----:B------:R-:W-:Y:S02]  /*0590*/  IADD3 R14, PT, PT, R14, UR7, RZ ;  /* 0x000000070e0e7c10 */ /* 0x000fe4000fffe0ff */
[C---:B------:R-:W-:Y:S02]  /*05a0*/  LEA R43, R15.reuse, R12, 0x5 ;  /* 0x0000000c0f2b7211 */ /* 0x040fe400078e28ff */
[----:B------:R-:W-:-:S07]  /*05b0*/  LEA R31, R15, R8, 0x5 ;  /* 0x000000080f1f7211 */ /* 0x000fce00078e28ff */
.L_x_4:
[----:B------:R-:W-:Y:S02]  /*05c0*/  ISETP.GE.OR P0, PT, R22, UR11, P4 ;  /* 0x0000000b16007c0c */ /* 0x000fe4000a706670 */
[----:B------:R-:W-:Y:S02]  /*05d0*/  CS2R R38, SRZ ;  /* 0x0000000000267805 */ /* 0x000fe4000001ff00 */
[----:B------:R-:W-:Y:S02]  /*05e0*/  ISETP.GE.OR P1, PT, R24, UR11, P4 ;  /* 0x0000000b18007c0c */ /* 0x000fe4000a726670 */
[----:B------:R-:W-:Y:S02]  /*05f0*/  ISETP.GE.OR P2, PT, R23, UR11, P4 ;  /* 0x0000000b17007c0c */ /* 0x000fe4000a746670 */
[----:B------:R-:W-:Y:S01]  /*0600*/  ISETP.GE.OR P3, PT, R21, UR11, P4 ;  /* 0x0000000b15007c0c */ /* 0x000fe2000a766670 */
[----:B------:R-:W-:Y:S01]  /*0610*/  HFMA2 R45, -RZ, RZ, 0, 0 ;  /* 0x00000000ff2d7431 */ /* 0x000fe200000001ff */
[----:B------:R-:W-:Y:S01]  /*0620*/  MOV R49, RZ ;  /* 0x000000ff00317202 */ /* 0x000fe20000000f00 */
[----:B------:R-:W0:Y:S08]  /*0630*/  LDC R44, c[0x0][0x3a8] ;  /* 0x0000ea00ff2c7b82 */ /* 0x000e300000000800 */
[----:B------:R-:W1:Y:S08]  /*0640*/  @!P0 LDC.64 R46, c[0x0][0x380] ;  /* 0x0000e000ff2e8b82 */ /* 0x000e700000000a00 */
[----:B------:R-:W3:Y:S08]  /*0650*/  @!P1 LDC.64 R12, c[0x0][0x380] ;  /* 0x0000e000ff0c9b82 */ /* 0x000ef00000000a00 */
[----:B------:R-:W4:Y:S08]  /*0660*/  @!P2 LDC.64 R10, c[0x0][0x380] ;  /* 0x0000e000ff0aab82 */ /* 0x000f300000000a00 */
[----:B------:R-:W5:Y:S01]  /*0670*/  @!P3 LDC.64 R8, c[0x0][0x380] ;  /* 0x0000e000ff08bb82 */ /* 0x000f620000000a00 */
[----:B-1----:R-:W-:-:S05]  /*0680*/  @!P0 IMAD.WIDE.U32 R46, R25, 0x4, R46 ;  /* 0x00000004192e8825 */ /* 0x002fca00078e002e */
[----:B--2---:R-:W2:Y:S01]  /*0690*/  @!P0 LDG.E.CONSTANT R39, desc[UR12][R46.64] ;  /* 0x0000000c2e278981 */ /* 0x004ea2000c1e9900 */
[----:B---3--:R-:W-:-:S05]  /*06a0*/  @!P1 IMAD.WIDE.U32 R12, R26, 0x4, R12 ;  /* 0x000000041a0c9825 */ /* 0x008fca00078e000c */
[----:B------:R-:W3:Y:S01]  /*06b0*/  @!P1 LDG.E.CONSTANT R45, desc[UR12][R12.64] ;  /* 0x0000000c0c2d9981 */ /* 0x000ee2000c1e9900 */
[----:B----4-:R-:W-:-:S05]  /*06c0*/  @!P2 IMAD.WIDE.U32 R10, R31, 0x4, R10 ;  /* 0x000000041f0aa825 */ /* 0x010fca00078e000a */
[----:B------:R-:W4:Y:S01]  /*06d0*/  @!P2 LDG.E.CONSTANT R49, desc[UR12][R10.64] ;  /* 0x0000000c0a31a981 */ /* 0x000f22000c1e9900 */
[----:B-----5:R-:W-:-:S05]  /*06e0*/  @!P3 IMAD.WIDE.U32 R8, R43, 0x4, R8 ;  /* 0x000000042b08b825 */ /* 0x020fca00078e0008 */
[----:B------:R-:W5:Y:S01]  /*06f0*/  @!P3 LDG.E.CONSTANT R38, desc[UR12][R8.64] ;  /* 0x0000000c0826b981 */ /* 0x000f62000c1e9900 */
[----:B------:R-:W-:Y:S02]  /*0700*/  ISETP.GE.U32.AND P0, PT, R20, 0x700, PT ;  /* 0x000007001400780c */ /* 0x000fe40003f06070 */
[C---:B0-----:R-:W-:Y:S02]  /*0710*/  LEA R43, R44.reuse, R43, 0x3 ;  /* 0x0000002b2c2b7211 */ /* 0x041fe400078e18ff */
[C---:B------:R-:W-:Y:S02]  /*0720*/  LEA R31, R44.reuse, R31, 0x3 ;  /* 0x0000001f2c1f7211 */ /* 0x040fe400078e18ff */
[C---:B------:R-:W-:Y:S02]  /*0730*/  LEA R26, R44.reuse, R26, 0x3 ;  /* 0x0000001a2c1a7211 */ /* 0x040fe400078e18ff */
[----:B------:R-:W-:Y:S02]  /*0740*/  LEA R25, R44, R25, 0x3 ;  /* 0x000000192c197211 */ /* 0x000fe400078e18ff */
[----:B------:R-:W-:-:S02]  /*0750*/  IADD3 R20, PT, PT, R20, 0x100, RZ ;  /* 0x0000010014147810 */ /* 0x000fc40007ffe0ff */
[----:B------:R-:W-:Y:S02]  /*0760*/  IADD3 R21, PT, PT, R21, 0x8, RZ ;  /* 0x0000000815157810 */ /* 0x000fe40007ffe0ff */
[----:B------:R-:W-:Y:S02]  /*0770*/  IADD3 R23, PT, PT, R23, 0x8, RZ ;  /* 0x0000000817177810 */ /* 0x000fe40007ffe0ff */
[----:B------:R-:W-:Y:S02]  /*0780*/  IADD3 R24, PT, PT, R24, 0x8, RZ ;  /* 0x0000000818187810 */ /* 0x000fe40007ffe0ff */
[----:B------:R-:W-:Y:S01]  /*0790*/  IADD3 R22, PT, PT, R22, 0x8, RZ ;  /* 0x0000000816167810 */ /* 0x000fe20007ffe0ff */
[----:B--2---:R0:W-:Y:S04]  /*07a0*/  STS [R14], R39 ;  /* 0x000000270e007388 */ /* 0x0041e80000000800 */
[----:B---3--:R1:W-:Y:S01]  /*07b0*/  STS [R30], R45 ;  /* 0x0000002d1e007388 */ /* 0x0083e20000000800 */
[----:B0-----:R-:W-:-:S03]  /*07c0*/  IADD3 R14, PT, PT, R14, 0x480, RZ ;  /* 0x000004800e0e7810 */ /* 0x001fc60007ffe0ff */
[----:B----4-:R0:W-:Y:S01]  /*07d0*/  STS [R28], R49 ;  /* 0x000000311c007388 */ /* 0x0101e20000000800 */
[----:B-1----:R-:W-:-:S03]  /*07e0*/  IADD3 R30, PT, PT, R30, 0x480, RZ ;  /* 0x000004801e1e7810 */ /* 0x002fc60007ffe0ff */
[----:B-----5:R1:W-:Y:S01]  /*07f0*/  STS [R27], R38 ;  /* 0x000000261b007388 */ /* 0x0203e20000000800 */
[----:B0-----:R-:W-:Y:S02]  /*0800*/  IADD3 R28, PT, PT, R28, 0x480, RZ ;  /* 0x000004801c1c7810 */ /* 0x001fe40007ffe0ff */
[----:B-1----:R-:W-:Y:S01]  /*0810*/  IADD3 R27, PT, PT, R27, 0x480, RZ ;  /* 0x000004801b1b7810 */ /* 0x002fe20007ffe0ff */
[----:B------:R-:W-:Y:S06]  /*0820*/  @!P0 BRA `(.L_x_4) ;  /* 0xfffffffc00648947 */ /* 0x000fec000383ffff */
[----:B------:R-:W-:Y:S05]  /*0830*/  BSYNC.RECONVERGENT B1 ;  /* 0x0000000000017941 */ /* 0x000fea0003800200 */
.L_x_3:
[----:B------:R-:W0:Y:S01]  /*0840*/  LDCU UR7, c[0x0][0x3a4] ;  /* 0x00007480ff0777ac */ /* 0x000e220008000800 */
[----:B------:R-:W-:-:S04]  /*0850*/  LOP3.LUT R9, R0, 0x20, RZ, 0xc0, !PT ;  /* 0x0000002000097812 */ /* 0x000fc800078ec0ff */
[----:B------:R-:W-:-:S04]  /*0860*/  LOP3.LUT R22, R9, 0x1f, R0, 0xf8, !PT ;  /* 0x0000001f09167812 */ /* 0x000fc800078ef800 */
[----:B------:R-:W-:-:S04]  /*0870*/  IADD3 R14, PT, PT, R22, UR6, RZ ;  /* 0x00000006160e7c10 */ /* 0x000fc8000fffe0ff */
[----:B0-----:R-:W-:-:S13]  /*0880*/  ISETP.GE.U32.AND P0, PT, R14, UR7, PT ;  /* 0x000000070e007c0c */ /* 0x001fda000bf06070 */
.L_x_5:
[----:B0-----:R-:W-:Y:S02]  /*0890*/  IADD3 R24, PT, PT, R22, 0x40, RZ ;  /* 0x0000004016187810 */ /* 0x001fe40007ffe0ff */
[----:B------:R-:W-:Y:S02]  /*08a0*/  SHF.R.U32.HI R30, RZ, 0x6, R22 ;  /* 0x00000006ff1e7819 */ /* 0x000fe40000011616 */
[----:B------:R-:W-:Y:S02]  /*08b0*/  SHF.R.U32.HI R24, RZ, 0x6, R24 ;  /* 0x00000006ff187819 */ /* 0x000fe40000011618 */
[C---:B------:R-:W-:Y:S02]  /*08c0*/  LEA R27, R15.reuse, R30, 0x5 ;  /* 0x0000001e0f1b7211 */ /* 0x040fe400078e28ff */
[----:B------:R-:W-:Y:S02]  /*08d0*/  LEA R31, R15, R24, 0x5 ;  /* 0x000000180f1f7211 */ /* 0x000fe400078e28ff */
[----:B------:R-:W-:-:S02]  /*08e0*/  ISETP.GE.OR P1, PT, R27, UR14, P0 ;  /* 0x0000000e1b007c0c */ /* 0x000fc40008726670 */
[----:B------:R-:W-:Y:S02]  /*08f0*/  ISETP.GE.OR P2, PT, R31, UR14, P0 ;  /* 0x0000000e1f007c0c */ /* 0x000fe40008746670 */
[C---:B------:R-:W-:Y:S02]  /*0900*/  IADD3 R26, PT, PT, R22.reuse, 0xc0, RZ ;  /* 0x000000c0161a7810 */ /* 0x040fe40007ffe0ff */
[----:B------:R-:W-:Y:S02]  /*0910*/  IADD3 R28, PT, PT, R22, 0x80, RZ ;  /* 0x00000080161c7810 */ /* 0x000fe40007ffe0ff */
[----:B------:R-:W-:Y:S02]  /*0920*/  SHF.R.U32.HI R26, RZ, 0x6, R26 ;  /* 0x00000006ff1a7819 */ /* 0x000fe4000001161a */
[----:B------:R-:W-:Y:S02]  /*0930*/  SHF.R.U32.HI R28, RZ, 0x6, R28 ;  /* 0x00000006ff1c7819 */ /* 0x000fe4000001161c */
[C---:B------:R-:W-:Y:S01]  /*0940*/  LEA R23, R15.reuse, R26, 0x5 ;  /* 0x0000001a0f177211 */ /* 0x040fe200078e28ff */
[----:B------:R-:W0:Y:S01]  /*0950*/  @!P1 LDC R8, c[0x0][0x3a4] ;  /* 0x0000e900ff089b82 */ /* 0x000e220000000800 */
[----:B------:R-:W-:-:S02]  /*0960*/  LEA R25, R15, R28, 0x5 ;  /* 0x0000001c0f197211 */ /* 0x000fc400078e28ff */
[----:B------:R-:W-:Y:S02]  /*0970*/  ISETP.GE.OR P4, PT, R23, UR14, P0 ;  /* 0x0000000e17007c0c */ /* 0x000fe40008786670 */
[----:B------:R-:W-:-:S03]  /*0980*/  ISETP.GE.OR P3, PT, R25, UR14, P0 ;  /* 0x0000000e19007c0c */ /* 0x000fc60008766670 */
[----:B------:R-:W1:Y:S08]  /*0990*/  @!P2 LDC R9, c[0x0][0x3a4] ;  /* 0x0000e900ff09ab82 */ /* 0x000e700000000800 */
[----:B------:R-:W2:Y:S01]  /*09a0*/  @!P4 LDC R39, c[0x0][0x3a4] ;  /* 0x0000e900ff27cb82 */ /* 0x000ea20000000800 */
[----:B0-----:R-:W-:-:S07]  /*09b0*/  @!P1 IMAD R27, R27, R8, R14 ;  /* 0x000000081b1b9224 */ /* 0x001fce00078e020e */
[----:B------:R-:W0:Y:S01]  /*09c0*/  @!P3 LDC R38, c[0x0][0x3a4] ;  /* 0x0000e900ff26bb82 */ /* 0x000e220000000800 */
[----:B-1----:R-:W-:-:S07]  /*09d0*/  @!P2 IMAD R31, R31, R9, R14 ;  /* 0x000000091f1fa224 */ /* 0x002fce00078e020e */
[----:B------:R-:W1:Y:S01]  /*09e0*/  @!P1 LDC.64 R20, c[0x0][0x388] ;  /* 0x0000e200ff149b82 */ /* 0x000e620000000a00 */
[----:B--2---:R-:W-:-:S07]  /*09f0*/  @!P4 IMAD R23, R23, R39, R14 ;  /* 0x000000271717c224 */ /* 0x004fce00078e020e */
[----:B------:R-:W2:Y:S08]  /*0a00*/  @!P4 LDC.64 R8, c[0x0][0x388] ;  /* 0x0000e200ff08cb82 */ /* 0x000eb00000000a00 */
[----:B------:R-:W3:Y:S01]  /*0a10*/  @!P3 LDC.64 R10, c[0x0][0x388] ;  /* 0x0000e200ff0abb82 */ /* 0x000ee20000000a00 */
[----:B0-----:R-:W-:-:S07]  /*0a20*/  @!P3 IMAD R25, R25, R38, R14 ;  /* 0x000000261919b224 */ /* 0x001fce00078e020e */
[----:B------:R-:W0:Y:S01]  /*0a30*/  @!P2 LDC.64 R12, c[0x0][0x388] ;  /* 0x0000e200ff0cab82 */ /* 0x000e220000000a00 */
[----:B-1----:R-:W-:-:S04]  /*0a40*/  @!P1 IMAD.WIDE R20, R27, 0x4, R20 ;  /* 0x000000041b149825 */ /* 0x002fc800078e0214 */
[----:B------:R-:W-:Y:S02]  /*0a50*/  HFMA2 R27, -RZ, RZ, 0, 0 ;  /* 0x00000000ff1b7431 */ /* 0x000fe400000001ff */
[----:B--2---:R-:W-:-:S04]  /*0a60*/  @!P4 IMAD.WIDE R8, R23, 0x4, R8 ;  /* 0x000000041708c825 */ /* 0x004fc800078e0208 */
[----:B------:R-:W-:Y:S02]  /*0a70*/  HFMA2 R23, -RZ, RZ, 0, 0 ;  /* 0x00000000ff177431 */ /* 0x000fe400000001ff */
[----:B---3--:R-:W-:Y:S01]  /*0a80*/  @!P3 IMAD.WIDE R10, R25, 0x4, R10 ;  /* 0x00000004190ab825 */ /* 0x008fe200078e020a */
[----:B------:R-:W-:-:S03]  /*0a90*/  MOV R25, RZ ;  /* 0x000000ff00197202 */ /* 0x000fc60000000f00 */
[----:B------:R-:W2:Y:S04]  /*0aa0*/  @!P1 LDG.E.CONSTANT R23, desc[UR12][R20.64] ;  /* 0x0000000c14179981 */ /* 0x000ea8000c1e9900 */
[----:B------:R-:W3:Y:S01]  /*0ab0*/  @!P3 LDG.E.CONSTANT R27, desc[UR12][R10.64] ;  /* 0x0000000c0a1bb981 */ /* 0x000ee2000c1e9900 */
[----:B0-----:R-:W-:Y:S01]  /*0ac0*/  @!P2 IMAD.WIDE R12, R31, 0x4, R12 ;  /* 0x000000041f0ca825 */ /* 0x001fe200078e020c */
[----:B------:R-:W-:-:S04]  /*0ad0*/  MOV R31, RZ ;  /* 0x000000ff001f7202 */ /* 0x000fc80000000f00 */
[----:B------:R-:W4:Y:S04]  /*0ae0*/  @!P2 LDG.E.CONSTANT R25, desc[UR12][R12.64] ;  /* 0x0000000c0c19a981 */ /* 0x000f28000c1e9900 */
[----:B------:R-:W5:Y:S01]  /*0af0*/  @!P4 LDG.E.CONSTANT R31, desc[UR12][R8.64] ;  /* 0x0000000c081fc981 */ /* 0x000f62000c1e9900 */
[--C-:B------:R-:W-:Y:S02]  /*0b00*/  IMAD R30, R30, 0x110, R37.reuse ;  /* 0x000001101e1e7824 */ /* 0x100fe400078e0225 */
[--C-:B------:R-:W-:Y:S02]  /*0b10*/  IMAD R24, R24, 0x110, R37.reuse ;  /* 0x0000011018187824 */ /* 0x100fe400078e0225 */
[--C-:B------:R-:W-:Y:S02]  /*0b20*/  IMAD R28, R28, 0x110, R37.reuse ;  /* 0x000001101c1c7824 */ /* 0x100fe400078e0225 */
[----:B------:R-:W-:Y:S01]  /*0b30*/  IMAD R26, R26, 0x110, R37 ;  /* 0x000001101a1a7824 */ /* 0x000fe200078e0225 */
[----:B------:R-:W-:-:S02]  /*0b40*/  ISETP.GE.U32.AND P1, PT, R22, 0x700, PT ;  /* 0x000007001600780c */ /* 0x000fc40003f26070 */
[----:B------:R-:W-:Y:S01]  /*0b50*/  IADD3 R22, PT, PT, R22, 0x100, RZ ;  /* 0x0000010016167810 */ /* 0x000fe20007ffe0ff */
[----:B--2---:R0:W-:Y:S04]  /*0b60*/  STS [R30], R23 ;  /* 0x000000171e007388 */ /* 0x0041e80000000800 */
[----:B----4-:R0:W-:Y:S04]  /*0b70*/  STS [R24], R25 ;  /* 0x0000001918007388 */ /* 0x0101e80000000800 */
[----:B---3--:R0:W-:Y:S04]  /*0b80*/  STS [R28], R27 ;  /* 0x0000001b1c007388 */ /* 0x0081e80000000800 */
[----:B-----5:R0:W-:Y:S01]  /*0b90*/  STS [R26], R31 ;  /* 0x0000001f1a007388 */ /* 0x0201e20000000800 */
[----:B------:R-:W-:Y:S05]  /*0ba0*/  @!P1 BRA `(.L_x_5) ;  /* 0xfffffffc00389947 */ /* 0x000fea000383ffff */
.L_x_2:
[----:B--2---:R-:W-:Y:S05]  /*0bb0*/  BSYNC.RECONVERGENT B0 ;  /* 0x0000000000007941 */ /* 0x004fea0003800200 */
.L_x_1:
[----:B------:R-:W-:Y:S01]  /*0bc0*/  BAR.SYNC.DEFER_BLOCKING 0x0 ;  /* 0x0000000000007b1d */ /* 0x000fe20000010000 */
[----:B------:R-:W-:-:S05]  /*0bd0*/  ISETP.GE.U32.AND P0, PT, R0, 0x40, PT ;  /* 0x000000400000780c */ /* 0x000fca0003f06070 */
[----:B------:R-:W-:Y:S08]  /*0be0*/  BSSY.RECONVERGENT B0, `(.L_x_6) ;  /* 0x000024f000007945 */ /* 0x000ff00003800200 */
[----:B------:R-:W-:Y:S05]  /*0bf0*/  @!P0 BRA `(.L_x_7) ;  /* 0x0000002400348947 */ /* 0x000fea0003800000 */
[----:B------:R-:W1:Y:S01]  /*0c00*/  S2UR UR8, SR_CgaCtaId ;  /* 0x00000000000879c3 */ /* 0x000e620000008800 */
[----:B------:R-:W-:Y:S01]  /*0c10*/  UMOV UR7, 0x400 ;  /* 0x0000040000077882 */ /* 0x000fe20000000000 */
[--C-:B------:R-:W-:Y:S02]  /*0c20*/  SHF.R.U32.HI R9, RZ, 0x1, R0.reuse ;  /* 0x00000001ff097819 */ /* 0x100fe40000011600 */
[----:B------:R-:W-:Y:S02]  /*0c30*/  SHF.R.U32.HI R8, RZ, 0x5, R0 ;  /* 0x00000005ff087819 */ /* 0x000fe40000011600 */
[----:B------:R-:W-:Y:S02]  /*0c40*/  LOP3.LUT R9, R9, 0xc, RZ, 0xc0, !PT ;  /* 0x0000000c09097812 */ /* 0x000fe400078ec0ff */
[----:B------:R-:W-:-:S03]  /*0c50*/  SHF.L.U32 R38, R0, 0x5, RZ ;  /* 0x0000000500267819 */ /* 0x000fc600000006ff */
[----:B------:R-:W-:Y:S01]  /*0c60*/  IMAD R8, R8, 0xa, R9 ;  /* 0x0000000a08087824 */ /* 0x000fe200078e0209 */
[----:B------:R-:W-:Y:S01]  /*0c70*/  LOP3.LUT R38, R38, 0xe0, RZ, 0xc0, !PT ;  /* 0x000000e026267812 */ /* 0x000fe200078ec0ff */
[----:B-1----:R-:W-:Y:S02]  /*0c80*/  ULEA UR9, UR8, UR7, 0x18 ;  /* 0x0000000708097291 */ /* 0x002fe4000f8ec0ff */
[----:B------:R-:W-:-:S04]  /*0c90*/  UIADD3 UR7, UPT, UPT, UR7, 0x2400, URZ ;  /* 0x0000240007077890 */ /* 0x000fc8000fffe0ff */
[----:B------:R-:W-:Y:S01]  /*0ca0*/  MOV R39, UR9 ;  /* 0x0000000900277c02 */ /* 0x000fe20008000f00 */
[----:B------:R-:W-:-:S04]  /*0cb0*/  ULEA UR7, UR8, UR7, 0x18 ;  /* 0x0000000708077291 */ /* 0x000fc8000f8ec0ff */
[----:B------:R-:W-:-:S05]  /*0cc0*/  IMAD R39, R8, 0x90, R39 ;  /* 0x0000009008277824 */ /* 0x000fca00078e0227 */
[----:B------:R-:W-:Y:S04]  /*0cd0*/  LDS.128 R12, [R38+UR7] ;  /* 0x00000007260c7984 */ /* 0x000fe80008000c00 */
[----:B0-----:R-:W0:Y:S04]  /*0ce0*/  LDS.128 R20, [R39+-0xb40] ;  /* 0xfff4c00027147984 */ /* 0x001e280000000c00 */
[----:B------:R-:W1:Y:S04]  /*0cf0*/  LDS.128 R24, [R39+-0xab0] ;  /* 0xfff5500027187984 */ /* 0x000e680000000c00 */
[----:B------:R-:W2:Y:S01]  /*0d00*/  LDS.128 R8, [R38+UR7+0x110] ;  /* 0x0001100726087984 */ /* 0x000ea20008000c00 */
[C---:B0-----:R-:W-:Y:S01]  /*0d10*/  FFMA R44, R20.reuse, R12, R29 ;  /* 0x0000000c142c7223 */ /* 0x041fe2000000001d */
[----:B------:R-:W-:-:S02]  /*0d20*/  FFMA R40, R20, R13, R40 ;  /* 0x0000000d14287223 */ /* 0x000fc40000000028 */
[----:B------:R-:W0:Y:S01]  /*0d30*/  LDS.128 R28, [R39+-0xa20] ;  /* 0xfff5e000271c7984 */ /* 0x000e220000000c00 */
[C---:B------:R-:W-:Y:S01]  /*0d40*/  FFMA R41, R20.reuse, R14, R41 ;  /* 0x0000000e14297223 */ /* 0x040fe20000000029 */
[----:B------:R-:W-:Y:S01]  /*0d50*/  FFMA R20, R20, R15, R18 ;  /* 0x0000000f14147223 */ /* 0x000fe20000000012 */
[-C--:B-1----:R-:W-:Y:S01]  /*0d60*/  FFMA R18, R12, R24.reuse, R19 ;  /* 0x000000180c127223 */ /* 0x082fe20000000013 */
[-C--:B------:R-:W-:Y:S01]  /*0d70*/  FFMA R6, R13, R24.reuse, R6 ;  /* 0x000000180d067223 */ /* 0x080fe20000000006 */
[-C--:B------:R-:W-:Y:S01]  /*0d80*/  FFMA R43, R14, R24.reuse, R17 ;  /* 0x000000180e2b7223 */ /* 0x080fe20000000011 */
[----:B------:R-:W-:Y:S01]  /*0d90*/  FFMA R24, R15, R24, R16 ;  /* 0x000000180f187223 */ /* 0x000fe20000000010 */
[C---:B--2---:R-:W-:Y:S01]  /*0da0*/  FFMA R19, R21.reuse, R10, R41 ;  /* 0x0000000a15137223 */ /* 0x044fe20000000029 */
[CC--:B------:R-:W-:Y:S01]  /*0db0*/  FFMA R17, R21.reuse, R8.reuse, R44 ;  /* 0x0000000815117223 */ /* 0x0c0fe2000000002c */
[C---:B------:R-:W-:Y:S01]  /*0dc0*/  FFMA R16, R21.reuse, R9, R40 ;  /* 0x0000000915107223 */ /* 0x040fe20000000028 */
[----:B------:R-:W-:Y:S01]  /*0dd0*/  FFMA R20, R21, R11, R20 ;  /* 0x0000000b15147223 */ /* 0x000fe20000000014 */
[C---:B------:R-:W-:Y:S01]  /*0de0*/  FFMA R41, R25.reuse, R8, R18 ;  /* 0x0000000819297223 */ /* 0x040fe20000000012 */
[C---:B------:R-:W-:Y:S01]  /*0df0*/  FFMA R18, R25.reuse, R9, R6 ;  /* 0x0000000919127223 */ /* 0x040fe20000000006 */
[C---:B------:R-:W-:Y:S01]  /*0e00*/  FFMA R21, R25.reuse, R10, R43 ;  /* 0x0000000a19157223 */ /* 0x040fe2000000002b */
[----:B------:R-:W-:Y:S01]  /*0e10*/  FFMA R24, R25, R11, R24 ;  /* 0x0000000b19187223 */ /* 0x000fe20000000018 */
[-C--:B0-----:R-:W-:Y:S01]  /*0e20*/  FFMA R46, R12, R28.reuse, R7 ;  /* 0x0000001c0c2e7223 */ /* 0x081fe20000000007 */
[-C--:B------:R-:W-:Y:S01]  /*0e30*/  FFMA R42, R13, R28.reuse, R42 ;  /* 0x0000001c0d2a7223 */ /* 0x080fe2000000002a */
[-C--:B------:R-:W-:Y:S01]  /*0e40*/  FFMA R25, R14, R28.reuse, R5 ;  /* 0x0000001c0e197223 */ /* 0x080fe20000000005 */
[----:B------:R-:W-:-:S02]  /*0e50*/  FFMA R28, R15, R28, R4 ;  /* 0x0000001c0f1c7223 */ /* 0x000fc40000000004 */
[----:B------:R-:W0:Y:S02]  /*0e60*/  LDS.128 R4, [R39+-0x990] ;  /* 0xfff6700027047984 */ /* 0x000e240000000c00 */
[-C--:B0-----:R-:W-:Y:S01]  /*0e70*/  FFMA R40, R12, R4.reuse, R33 ;  /* 0x000000040c287223 */ /* 0x081fe20000000021 */
[-C--:B------:R-:W-:Y:S01]  /*0e80*/  FFMA R44, R13, R4.reuse, R32 ;  /* 0x000000040d2c7223 */ /* 0x080fe20000000020 */
[-C--:B------:R-:W-:Y:S01]  /*0e90*/  FFMA R43, R14, R4.reuse, R35 ;  /* 0x000000040e2b7223 */ /* 0x080fe20000000023 */
[----:B------:R-:W-:Y:S01]  /*0ea0*/  FFMA R4, R15, R4, R34 ;  /* 0x000000040f047223 */ /* 0x000fe20000000022 */
[C---:B------:R-:W-:Y:S01]  /*0eb0*/  FFMA R13, R29.reuse, R8, R46 ;  /* 0x000000081d0d7223 */ /* 0x040fe2000000002e */
[----:B------:R-:W0:Y:S01]  /*0ec0*/  LDS.128 R32, [R38+UR7+0x220] ;  /* 0x0002200726207984 */ /* 0x000e220008000c00 */
[C---:B------:R-:W-:Y:S01]  /*0ed0*/  FFMA R12, R29.reuse, R9, R42 ;  /* 0x000000091d0c7223 */ /* 0x040fe2000000002a */
[C---:B------:R-:W-:Y:S01]  /*0ee0*/  FFMA R15, R29.reuse, R10, R25 ;  /* 0x0000000a1d0f7223 */ /* 0x040fe20000000019 */
[----:B------:R-:W-:Y:S01]  /*0ef0*/  FFMA R14, R29, R11, R28 ;  /* 0x0000000b1d0e7223 */ /* 0x000fe2000000001c */
[C---:B------:R-:W-:Y:S01]  /*0f00*/  FFMA R29, R5.reuse, R8, R40 ;  /* 0x00000008051d7223 */ /* 0x040fe20000000028 */
[C---:B------:R-:W-:Y:S01]  /*0f10*/  FFMA R42, R5.reuse, R9, R44 ;  /* 0x00000009052a7223 */ /* 0x040fe2000000002c */
[C---:B------:R-:W-:Y:S01]  /*0f20*/  FFMA R25, R5.reuse, R10, R43 ;  /* 0x0000000a05197223 */ /* 0x040fe2000000002b */
[----:B------:R-:W-:-:S02]  /*0f30*/  FFMA R4, R5, R11, R4 ;  /* 0x0000000b05047223 */ /* 0x000fc40000000004 */
[----:B------:R-:W1:Y:S01]  /*0f40*/  LDS.128 R8, [R38+UR7+0x330] ;  /* 0x0003300726087984 */ /* 0x000e620008000c00 */
[C---:B0-----:R-:W-:Y:S01]  /*0f50*/  FFMA R28, R22.reuse, R32, R17 ;  /* 0x00000020161c7223 */ /* 0x041fe20000000011 */
[C---:B------:R-:W-:Y:S01]  /*0f60*/  FFMA R40, R22.reuse, R33, R16 ;  /* 0x0000002116287223 */ /* 0x040fe20000000010 */
[C---:B------:R-:W-:Y:S01]  /*0f70*/  FFMA R5, R22.reuse, R34, R19 ;  /* 0x0000002216057223 */ /* 0x040fe20000000013 */
[----:B------:R-:W-:Y:S01]  /*0f80*/  FFMA R20, R22, R35, R20 ;  /* 0x0000002316147223 */ /* 0x000fe20000000014 */
[C---:B------:R-:W-:Y:S01]  /*0f90*/  FFMA R22, R26.reuse, R32, R41 ;  /* 0x000000201a167223 */ /* 0x040fe20000000029 */
        /* <DEDUP_REMOVED lines=11> */
[C---:B-1----:R-:W-:Y:S01]  /*1050*/  FFMA R33, R27.reuse, R8, R22 ;  /* 0x000000081b217223 */ /* 0x042fe20000000016 */
[C---:B------:R-:W-:Y:S01]  /*1060*/  FFMA R44, R27.reuse, R9, R44 ;  /* 0x000000091b2c7223 */ /* 0x040fe2000000002c */
[C---:B------:R-:W-:Y:S01]  /*1070*/  FFMA R35, R27.reuse, R10, R21 ;  /* 0x0000000a1b237223 */ /* 0x040fe20000000015 */
[----:B------:R-:W-:Y:S01]  /*1080*/  FFMA R24, R27, R11, R24 ;  /* 0x0000000b1b187223 */ /* 0x000fe20000000018 */
[----:B------:R-:W-:Y:S01]  /*1090*/  LDS.128 R16, [R38+UR7+0x440] ;  /* 0x0004400726107984 */ /* 0x000fe20008000c00 */
[-C--:B------:R-:W-:Y:S01]  /*10a0*/  FFMA R27, R31, R8.reuse, R26 ;  /* 0x000000081f1b7223 */ /* 0x080fe2000000001a */
[C---:B------:R-:W-:Y:S01]  /*10b0*/  FFMA R29, R23.reuse, R8, R28 ;  /* 0x00000008171d7223 */ /* 0x040fe2000000001c */
[C---:B------:R-:W-:Y:S01]  /*10c0*/  FFMA R40, R23.reuse, R9, R40 ;  /* 0x0000000917287223 */ /* 0x040fe20000000028 */
[----:B------:R-:W0:Y:S01]  /*10d0*/  LDS.128 R12, [R39+-0xb30] ;  /* 0xfff4d000270c7984 */ /* 0x000e220000000c00 */
[CC--:B------:R-:W-:Y:S01]  /*10e0*/  FFMA R5, R23.reuse, R10.reuse, R5 ;  /* 0x0000000a17057223 */ /* 0x0c0fe20000000005 */
[----:B------:R-:W-:Y:S01]  /*10f0*/  FFMA R6, R23, R11, R20 ;  /* 0x0000000b17067223 */ /* 0x000fe20000000014 */
[C---:B------:R-:W-:Y:S01]  /*1100*/  FFMA R26, R31.reuse, R9, R41 ;  /* 0x000000091f1a7223 */ /* 0x040fe20000000029 */
[C---:B------:R-:W-:Y:S01]  /*1110*/  FFMA R43, R31.reuse, R10, R43 ;  /* 0x0000000a1f2b7223 */ /* 0x040fe2000000002b */
[----:B------:R-:W-:Y:S01]  /*1120*/  FFMA R30, R31, R11, R30 ;  /* 0x0000000b1f1e7223 */ /* 0x000fe2000000001e */
[C---:B------:R-:W-:Y:S01]  /*1130*/  FFMA R41, R7.reuse, R8, R32 ;  /* 0x0000000807297223 */ /* 0x040fe20000000020 */
[C---:B------:R-:W-:Y:S01]  /*1140*/  FFMA R42, R7.reuse, R9, R42 ;  /* 0x00000009072a7223 */ /* 0x040fe2000000002a */
[----:B------:R-:W1:Y:S01]  /*1150*/  LDS.128 R20, [R39+-0xaa0] ;  /* 0xfff5600027147984 */ /* 0x000e620000000c00 */
[C---:B------:R-:W-:Y:S01]  /*1160*/  FFMA R31, R7.reuse, R10, R25 ;  /* 0x0000000a071f7223 */ /* 0x040fe20000000019 */
[----:B------:R-:W-:-:S02]  /*1170*/  FFMA R28, R7, R11, R4 ;  /* 0x0000000b071c7223 */ /* 0x000fc40000000004 */
[----:B------:R-:W2:Y:S01]  /*1180*/  LDS.128 R8, [R39+-0xa10] ;  /* 0xfff5f00027087984 */ /* 0x000ea20000000c00 */
[C---:B0-----:R-:W-:Y:S01]  /*1190*/  FFMA R32, R12.reuse, R16, R29 ;  /* 0x000000100c207223 */ /* 0x041fe2000000001d */
[C---:B------:R-:W-:Y:S01]  /*11a0*/  FFMA R40, R12.reuse, R17, R40 ;  /* 0x000000110c287223 */ /* 0x040fe20000000028 */
[C---:B------:R-:W-:Y:S01]  /*11b0*/  FFMA R29, R12.reuse, R18, R5 ;  /* 0x000000120c1d7223 */ /* 0x040fe20000000005 */
[----:B------:R-:W-:Y:S02]  /*11c0*/  FFMA R34, R12, R19, R6 ;  /* 0x000000130c227223 */ /* 0x000fe40000000006 */
[----:B------:R-:W0:Y:S01]  /*11d0*/  LDS.128 R4, [R39+-0x980] ;  /* 0xfff6800027047984 */ /* 0x000e220000000c00 */
[-C--:B-1----:R-:W-:Y:S01]  /*11e0*/  FFMA R12, R16, R20.reuse, R33 ;  /* 0x00000014100c7223 */ /* 0x082fe20000000021 */
[-C--:B------:R-:W-:Y:S01]  /*11f0*/  FFMA R44, R17, R20.reuse, R44 ;  /* 0x00000014112c7223 */ /* 0x080fe2000000002c */
[-C--:B------:R-:W-:Y:S01]  /*1200*/  FFMA R45, R18, R20.reuse, R35 ;  /* 0x00000014122d7223 */ /* 0x080fe20000000023 */
[----:B------:R-:W-:Y:S01]  /*1210*/  FFMA R20, R19, R20, R24 ;  /* 0x0000001413147223 */ /* 0x000fe20000000018 */
[-C--:B--2---:R-:W-:Y:S01]  /*1220*/  FFMA R46, R16, R8.reuse, R27 ;  /* 0x00000008102e7223 */ /* 0x084fe2000000001b */
[-C--:B------:R-:W-:Y:S01]  /*1230*/  FFMA R48, R17, R8.reuse, R26 ;  /* 0x0000000811307223 */ /* 0x080fe2000000001a */
[-C--:B------:R-:W-:Y:S01]  /*1240*/  FFMA R43, R18, R8.reuse, R43 ;  /* 0x00000008122b7223 */ /* 0x080fe2000000002b */
[----:B------:R-:W1:Y:S01]  /*1250*/  LDS.128 R24, [R38+UR7+0x550] ;  /* 0x0005500726187984 */ /* 0x000e620008000c00 */
[----:B------:R-:W-:Y:S01]  /*1260*/  FFMA R30, R19, R8, R30 ;  /* 0x00000008131e7223 */ /* 0x000fe2000000001e */
[-C--:B0-----:R-:W-:Y:S01]  /*1270*/  FFMA R42, R17, R4.reuse, R42 ;  /* 0x00000004112a7223 */ /* 0x081fe2000000002a */
[-C--:B------:R-:W-:Y:S01]  /*1280*/  FFMA R16, R16, R4.reuse, R41 ;  /* 0x0000000410107223 */ /* 0x080fe20000000029 */
[-C--:B------:R-:W-:Y:S01]  /*1290*/  FFMA R17, R18, R4.reuse, R31 ;  /* 0x0000000412117223 */ /* 0x080fe2000000001f */
[----:B------:R-:W-:Y:S01]  /*12a0*/  FFMA R28, R19, R4, R28 ;  /* 0x00000004131c7223 */ /* 0x000fe2000000001c */
[C---:B-1----:R-:W-:Y:S01]  /*12b0*/  FFMA R31, R13.reuse, R24, R32 ;  /* 0x000000180d1f7223 */ /* 0x042fe20000000020 */
[C---:B------:R-:W-:Y:S01]  /*12c0*/  FFMA R4, R13.reuse, R27, R34 ;  /* 0x0000001b0d047223 */ /* 0x040fe20000000022 */
[CC--:B------:R-:W-:Y:S01]  /*12d0*/  FFMA R40, R13.reuse, R25.reuse, R40 ;  /* 0x000000190d287223 */ /* 0x0c0fe20000000028 */
[----:B------:R-:W0:Y:S01]  /*12e0*/  LDS.128 R32, [R38+UR7+0x660] ;  /* 0x0006600726207984 */ /* 0x000e220008000c00 */
        /* <DEDUP_REMOVED lines=13> */
[----:B------:R-:W1:Y:S04]  /*13c0*/  LDS.128 R16, [R38+UR7+0x770] ;  /* 0x0007700726107984 */ /* 0x000e680008000c00 */
[----:B------:R-:W-:Y:S01]  /*13d0*/  LDS.128 R24, [R38+UR7+0x880] ;  /* 0x0008800726187984 */ /* 0x000fe20008000c00 */
        /* <DEDUP_REMOVED lines=13> */
[----:B------:R-:W0:Y:S01]  /*14b0*/  LDS.128 R28, [R39+-0xb20] ;  /* 0xfff4e000271c7984 */ /* 0x000e220000000c00 */
[C---:B------:R-:W-:Y:S01]  /*14c0*/  FFMA R42, R6.reuse, R33, R42 ;  /* 0x00000021062a7223 */ /* 0x040fe2000000002a */
[C---:B------:R-:W-:Y:S01]  /*14d0*/  FFMA R13, R6.reuse, R34, R9 ;  /* 0x00000022060d7223 */ /* 0x040fe20000000009 */
[----:B------:R-:W-:Y:S01]  /*14e0*/  FFMA R6, R6, R35, R8 ;  /* 0x0000002306067223 */ /* 0x000fe20000000008 */
[C---:B-1----:R-:W-:Y:S01]  /*14f0*/  FFMA R21, R15.reuse, R16, R12 ;  /* 0x000000100f157223 */ /* 0x042fe2000000000c */
        /* <DEDUP_REMOVED lines=10> */
[----:B------:R-:W-:Y:S01]  /*15a0*/  FFMA R41, R7, R16, R32 ;  /* 0x0000001007297223 */ /* 0x000fe20000000020 */
[-C--:B------:R-:W-:Y:S01]  /*15b0*/  FFMA R40, R15, R17.reuse, R40 ;  /* 0x000000110f287223 */ /* 0x080fe20000000028 */
[C---:B------:R-:W-:Y:S01]  /*15c0*/  FFMA R42, R7.reuse, R17, R42 ;  /* 0x00000011072a7223 */ /* 0x040fe2000000002a */
[----:B------:R-:W1:Y:S01]  /*15d0*/  LDS.128 R8, [R39+-0xa90] ;  /* 0xfff5700027087984 */ /* 0x000e620000000c00 */
[C---:B------:R-:W-:Y:S01]  /*15e0*/  FFMA R35, R7.reuse, R18, R13 ;  /* 0x0000001207237223 */ /* 0x040fe2000000000d */
[----:B------:R-:W-:-:S02]  /*15f0*/  FFMA R32, R7, R19, R6 ;  /* 0x0000001307207223 */ /* 0x000fc40000000006 */
[----:B------:R-:W2:Y:S04]  /*1600*/  LDS.128 R12, [R39+-0xa00] ;  /* 0xfff60000270c7984 */ /* 0x000ea80000000c00 */
[----:B------:R-:W3:Y:S01]  /*1610*/  LDS.128 R16, [R38+UR7+0x990] ;  /* 0x0009900726107984 */ /* 0x000ee20008000c00 */
[C---:B0-----:R-:W-:Y:S01]  /*1620*/  FFMA R34, R28.reuse, R24, R21 ;  /* 0x000000181c227223 */ /* 0x041fe20000000015 */
[C---:B------:R-:W-:Y:S01]  /*1630*/  FFMA R21, R28.reuse, R26, R5 ;  /* 0x0000001a1c157223 */ /* 0x040fe20000000005 */
[C---:B------:R-:W-:Y:S01]  /*1640*/  FFMA R46, R28.reuse, R27, R4 ;  /* 0x0000001b1c2e7223 */ /* 0x040fe20000000004 */
[----:B------:R-:W-:Y:S01]  /*1650*/  FFMA R40, R28, R25, R40 ;  /* 0x000000191c287223 */ /* 0x000fe20000000028 */
        /* <DEDUP_REMOVED lines=8> */
[----:B------:R-:W-:Y:S01]  /*16e0*/  FFMA R22, R27, R12, R22 ;  /* 0x0000000c1b167223 */ /* 0x000fe20000000016 */
[----:B---3--:R-:W-:Y:S01]  /*16f0*/  FFMA R23, R29, R16, R34 ;  /* 0x000000101d177223 */ /* 0x008fe20000000022 */
[C---:B------:R-:W-:Y:S01]  /*1700*/  FFMA R44, R9.reuse, R17, R44 ;  /* 0x00000011092c7223 */ /* 0x040fe2000000002c */
[CC--:B------:R-:W-:Y:S01]  /*1710*/  FFMA R45, R9.reuse, R18.reuse, R45 ;  /* 0x00000012092d7223 */ /* 0x0c0fe2000000002d */
[----:B------:R-:W-:Y:S01]  /*1720*/  FFMA R20, R9, R19, R20 ;  /* 0x0000001309147223 */ /* 0x000fe20000000014 */
[C---:B------:R-:W-:Y:S01]  /*1730*/  FFMA R40, R29.reuse, R17, R40 ;  /* 0x000000111d287223 */ /* 0x040fe20000000028 */
[CC--:B------:R-:W-:Y:S01]  /*1740*/  FFMA R21, R29.reuse, R18.reuse, R21 ;  /* 0x000000121d157223 */ /* 0x0c0fe20000000015 */
[----:B------:R-:W-:Y:S01]  /*1750*/  FFMA R46, R29, R19, R46 ;  /* 0x000000131d2e7223 */ /* 0x000fe2000000002e */
[C---:B------:R-:W-:Y:S01]  /*1760*/  FFMA R48, R13.reuse, R17, R48 ;  /* 0x000000110d307223 */ /* 0x040fe20000000030 */
[C---:B------:R-:W-:Y:S01]  /*1770*/  FFMA R43, R13.reuse, R18, R43 ;  /* 0x000000120d2b7223 */ /* 0x040fe2000000002b */
[----:B------:R-:W-:Y:S01]  /*1780*/  FFMA R22, R13, R19, R22 ;  /* 0x000000130d167223 */ /* 0x000fe20000000016 */
[-C--:B0-----:R-:W-:Y:S01]  /*1790*/  FFMA R42, R25, R4.reuse, R42 ;  /* 0x00000004192a7223 */ /* 0x081fe2000000002a */
[-C--:B------:R-:W-:Y:S01]  /*17a0*/  FFMA R24, R24, R4.reuse, R41 ;  /* 0x0000000418187223 */ /* 0x080fe20000000029 */
[-C--:B------:R-:W-:Y:S01]  /*17b0*/  FFMA R25, R26, R4.reuse, R35 ;  /* 0x000000041a197223 */ /* 0x080fe20000000023 */
[----:B------:R-:W-:Y:S01]  /*17c0*/  FFMA R4, R27, R4, R32 ;  /* 0x000000041b047223 */ /* 0x000fe20000000020 */
[-C--:B------:R-:W-:Y:S01]  /*17d0*/  FFMA R27, R9, R16.reuse, R28 ;  /* 0x00000010091b7223 */ /* 0x080fe2000000001c */
[----:B------:R-:W0:Y:S01]  /*17e0*/  LDS.128 R32, [R38+UR7+0xaa0] ;  /* 0x000aa00726207984 */ /* 0x000e220008000c00 */
[-C--:B------:R-:W-:Y:S01]  /*17f0*/  FFMA R9, R13, R16.reuse, R8 ;  /* 0x000000100d097223 */ /* 0x080fe20000000008 */
[C---:B------:R-:W-:Y:S01]  /*1800*/  FFMA R29, R5.reuse, R16, R24 ;  /* 0x00000010051d7223 */ /* 0x040fe20000000018 */
[C---:B------:R-:W-:Y:S01]  /*1810*/  FFMA R42, R5.reuse, R17, R42 ;  /* 0x00000011052a7223 */ /* 0x040fe2000000002a */
[C---:B------:R-:W-:Y:S01]  /*1820*/  FFMA R13, R5.reuse, R18, R25 ;  /* 0x00000012050d7223 */ /* 0x040fe20000000019 */
[----:B------:R-:W-:-:S02]  /*1830*/  FFMA R4, R5, R19, R4 ;  /* 0x0000001305047223 */ /* 0x000fc40000000004 */
[----:B------:R-:W1:Y:S01]  /*1840*/  LDS.128 R16, [R38+UR7+0xbb0] ;  /* 0x000bb00726107984 */ /* 0x000e620008000c00 */
[C---:B0-----:R-:W-:Y:S01]  /*1850*/  FFMA R12, R10.reuse, R32, R27 ;  /* 0x000000200a0c7223 */ /* 0x041fe2000000001b */
[CC--:B------:R-:W-:Y:S01]  /*1860*/  FFMA R44, R10.reuse, R33.reuse, R44 ;  /* 0x000000210a2c7223 */ /* 0x0c0fe2000000002c */
[----:B------:R-:W-:Y:S01]  /*1870*/  FFMA R45, R10, R34, R45 ;  /* 0x000000220a2d7223 */ /* 0x000fe2000000002d */
[C---:B------:R-:W-:Y:S01]  /*1880*/  FFMA R28, R14.reuse, R32, R9 ;  /* 0x000000200e1c7223 */ /* 0x040fe20000000009 */
[C---:B------:R-:W-:Y:S01]  /*1890*/  FFMA R48, R14.reuse, R33, R48 ;  /* 0x000000210e307223 */ /* 0x040fe20000000030 */
[----:B------:R-:W-:Y:S01]  /*18a0*/  FFMA R43, R14, R34, R43 ;  /* 0x000000220e2b7223 */ /* 0x000fe2000000002b */
[C---:B------:R-:W-:Y:S01]  /*18b0*/  FFMA R8, R30.reuse, R32, R23 ;  /* 0x000000201e087223 */ /* 0x040fe20000000017 */
[----:B------:R-:W-:Y:S01]  /*18c0*/  FFMA R5, R30, R34, R21 ;  /* 0x000000221e057223 */ /* 0x000fe20000000015 */
[-C--:B------:R-:W-:Y:S01]  /*18d0*/  FFMA R10, R10, R35.reuse, R20 ;  /* 0x000000230a0a7223 */ /* 0x080fe20000000014 */
[----:B------:R-:W-:Y:S01]  /*18e0*/  FFMA R14, R14, R35, R22 ;  /* 0x000000230e0e7223 */ /* 0x000fe20000000016 */
[----:B------:R-:W-:Y:S01]  /*18f0*/  LDS.128 R24, [R38+UR7+0xcc0] ;  /* 0x000cc00726187984 */ /* 0x000fe20008000c00 */
[C---:B------:R-:W-:Y:S01]  /*1900*/  FFMA R40, R30.reuse, R33, R40 ;  /* 0x000000211e287223 */ /* 0x040fe20000000028 */
[-C--:B------:R-:W-:Y:S01]  /*1910*/  FFMA R46, R30, R35.reuse, R46 ;  /* 0x000000231e2e7223 */ /* 0x080fe2000000002e */
[C---:B------:R-:W-:Y:S01]  /*1920*/  FFMA R32, R6.reuse, R32, R29 ;  /* 0x0000002006207223 */ /* 0x040fe2000000001d */
[----:B------:R-:W0:Y:S01]  /*1930*/  LDS.128 R20, [R39+-0xb10] ;  /* 0xfff4f00027147984 */ /* 0x000e220000000c00 */
[C---:B------:R-:W-:Y:S01]  /*1940*/  FFMA R13, R6.reuse, R34, R13 ;  /* 0x00000022060d7223 */ /* 0x040fe2000000000d */
[C---:B------:R-:W-:Y:S01]  /*1950*/  FFMA R4, R6.reuse, R35, R4 ;  /* 0x0000002306047223 */ /* 0x040fe20000000004 */
[C---:B-1----:R-:W-:Y:S01]  /*1960*/  FFMA R29, R31.reuse, R16, R8 ;  /* 0x000000101f1d7223 */ /* 0x042fe20000000008 */
[C---:B------:R-:W-:Y:S01]  /*1970*/  FFMA R5, R31.reuse, R18, R5 ;  /* 0x000000121f057223 */ /* 0x040fe20000000005 */
[----:B------:R-:W-:Y:S01]  /*1980*/  FFMA R42, R6, R33, R42 ;  /* 0x00000021062a7223 */ /* 0x000fe2000000002a */
        /* <DEDUP_REMOVED lines=11> */
[----:B------:R-:W1:Y:S01]  /*1a40*/  LDS.128 R8, [R39+-0xa80] ;  /* 0xfff5800027087984 */ /* 0x000e620000000c00 */
[C---:B------:R-:W-:Y:S01]  /*1a50*/  FFMA R35, R7.reuse, R18, R13 ;  /* 0x0000001207237223 */ /* 0x040fe2000000000d */
[C---:B------:R-:W-:Y:S01]  /*1a60*/  FFMA R42, R7.reuse, R17, R42 ;  /* 0x00000011072a7223 */ /* 0x040fe2000000002a */
[----:B------:R-:W-:Y:S01]  /*1a70*/  FFMA R32, R7, R19, R4 ;  /* 0x0000001307207223 */ /* 0x000fe20000000004 */
[----:B------:R-:W2:Y:S04]  /*1a80*/  LDS.128 R12, [R39+-0x9f0] ;  /* 0xfff61000270c7984 */ /* 0x000ea80000000c00 */
[----:B------:R-:W3:Y:S01]  /*1a90*/  LDS.128 R16, [R38+UR7+0xdd0] ;  /* 0x000dd00726107984 */ /* 0x000ee20008000c00 */
[C---:B0-----:R-:W-:Y:S01]  /*1aa0*/  FFMA R34, R20.reuse, R24, R29 ;  /* 0x0000001814227223 */ /* 0x041fe2000000001d */
[C---:B------:R-:W-:Y:S01]  /*1ab0*/  FFMA R29, R20.reuse, R26, R5 ;  /* 0x0000001a141d7223 */ /* 0x040fe20000000005 */
[C---:B------:R-:W-:Y:S01]  /*1ac0*/  FFMA R40, R20.reuse, R25, R40 ;  /* 0x0000001914287223 */ /* 0x040fe20000000028 */
[----:B------:R-:W0:Y:S01]  /*1ad0*/  LDS.128 R4, [R39+-0x960] ;  /* 0xfff6a00027047984 */ /* 0x000e220000000c00 */
[----:B------:R-:W-:Y:S01]  /*1ae0*/  FFMA R46, R20, R27, R46 ;  /* 0x0000001b142e7223 */ /* 0x000fe2000000002e */
        /* <DEDUP_REMOVED lines=8> */
[C---:B---3--:R-:W-:Y:S01]  /*1b70*/  FFMA R40, R21.reuse, R17, R40 ;  /* 0x0000001115287223 */ /* 0x048fe20000000028 */
        /* <DEDUP_REMOVED lines=21> */
[-C--:B0-----:R-:W-:Y:S01]  /*1cd0*/  FFMA R8, R22, R32.reuse, R25 ;  /* 0x0000002016087223 */ /* 0x081fe20000000019 */
[C---:B------:R-:W-:Y:S01]  /*1ce0*/  FFMA R12, R10.reuse, R32, R21 ;  /* 0x000000200a0c7223 */ /* 0x040fe20000000015 */
[CC--:B------:R-:W-:Y:S01]  /*1cf0*/  FFMA R44, R10.reuse, R33.reuse, R44 ;  /* 0x000000210a2c7223 */ /* 0x0c0fe2000000002c */
[----:B------:R-:W-:Y:S01]  /*1d00*/  FFMA R45, R10, R34, R45 ;  /* 0x000000220a2d7223 */ /* 0x000fe2000000002d */
[C---:B------:R-:W-:Y:S01]  /*1d10*/  FFMA R20, R14.reuse, R32, R9 ;  /* 0x000000200e147223 */ /* 0x040fe20000000009 */
[C---:B------:R-:W-:Y:S01]  /*1d20*/  FFMA R48, R14.reuse, R33, R48 ;  /* 0x000000210e307223 */ /* 0x040fe20000000030 */
[-C--:B------:R-:W-:Y:S01]  /*1d30*/  FFMA R43, R14, R34.reuse, R43 ;  /* 0x000000220e2b7223 */ /* 0x080fe2000000002b */
[----:B------:R-:W-:Y:S01]  /*1d40*/  FFMA R5, R22, R34, R29 ;  /* 0x0000002216057223 */ /* 0x000fe2000000001d */
[-C--:B------:R-:W-:Y:S01]  /*1d50*/  FFMA R10, R10, R35.reuse, R30 ;  /* 0x000000230a0a7223 */ /* 0x080fe2000000001e */
[----:B------:R-:W-:Y:S01]  /*1d60*/  FFMA R14, R14, R35, R28 ;  /* 0x000000230e0e7223 */ /* 0x000fe2000000001c */
[----:B------:R-:W-:Y:S01]  /*1d70*/  FFMA R32, R6, R32, R27 ;  /* 0x0000002006207223 */ /* 0x000fe2000000001b */
[----:B------:R-:W-:Y:S01]  /*1d80*/  LDS.128 R28, [R38+UR7+0x1100] ;  /* 0x00110007261c7984 */ /* 0x000fe20008000c00 */
[C---:B------:R-:W-:Y:S01]  /*1d90*/  FFMA R40, R22.reuse, R33, R40 ;  /* 0x0000002116287223 */ /* 0x040fe20000000028 */
[-C--:B------:R-:W-:Y:S01]  /*1da0*/  FFMA R46, R22, R35.reuse, R46 ;  /* 0x00000023162e7223 */ /* 0x080fe2000000002e */
[C---:B------:R-:W-:Y:S01]  /*1db0*/  FFMA R13, R6.reuse, R34, R13 ;  /* 0x00000022060d7223 */ /* 0x040fe2000000000d */
[----:B------:R-:W0:Y:S01]  /*1dc0*/  LDS.128 R24, [R39+-0xb00] ;  /* 0xfff5000027187984 */ /* 0x000e220000000c00 */
        /* <DEDUP_REMOVED lines=10> */
[-C--:B------:R-:W-:Y:S01]  /*1e70*/  FFMA R33, R15, R16.reuse, R20 ;  /* 0x000000100f217223 */ /* 0x080fe20000000014 */
[----:B------:R-:W-:Y:S01]  /*1e80*/  FFMA R41, R7, R16, R32 ;  /* 0x0000001007297223 */ /* 0x000fe20000000020 */
[C---:B------:R-:W-:Y:S01]  /*1e90*/  FFMA R48, R15.reuse, R17, R48 ;  /* 0x000000110f307223 */ /* 0x040fe20000000030 */
[CC--:B------:R-:W-:Y:S01]  /*1ea0*/  FFMA R43, R15.reuse, R18.reuse, R43 ;  /* 0x000000120f2b7223 */ /* 0x0c0fe2000000002b */
[----:B------:R-:W-:Y:S01]  /*1eb0*/  FFMA R20, R15, R19, R14 ;  /* 0x000000130f147223 */ /* 0x000fe2000000000e */
        /* <DEDUP_REMOVED lines=52> */
[----:B------:R-:W-:Y:S01]  /*2200*/  LDS.128 R20, [R39+-0xaf0] ;  /* 0xfff5100027147984 */ /* 0x000fe20000000c00 */
[C---:B------:R-:W-:Y:S01]  /*2210*/  FFMA R40, R26.reuse, R33, R40 ;  /* 0x000000211a287223 */ /* 0x040fe20000000028 */
[-C--:B------:R-:W-:Y:S01]  /*2220*/  FFMA R46, R26, R35.reuse, R46 ;  /* 0x000000231a2e7223 */ /* 0x080fe2000000002e */
[C---:B------:R-:W-:Y:S01]  /*2230*/  FFMA R13, R6.reuse, R34, R13 ;  /* 0x00000022060d7223 */ /* 0x040fe2000000000d */
[----:B------:R-:W0:Y:S01]  /*2240*/  LDS.128 R28, [R38+UR7+0x1540] ;  /* 0x00154007261c7984 */ /* 0x000e220008000c00 */
        /* <DEDUP_REMOVED lines=62> */
[----:B------:R-:W-:Y:S01]  /*2630*/  FFMA R45, R10, R34, R45 ;  /* 0x000000220a2d7223 */ /* 0x000fe2000000002d */
[-C--:B------:R-:W-:Y:S01]  /*2640*/  FFMA R20, R14, R32.reuse, R9 ;  /* 0x000000200e147223 */ /* 0x080fe20000000009 */
[----:B------:R-:W-:Y:S01]  /*2650*/  FFMA R10, R10, R35, R26 ;  /* 0x000000230a0a7223 */ /* 0x000fe2000000001a */
[-C--:B------:R-:W-:Y:S01]  /*2660*/  FFMA R48, R14, R33.reuse, R48 ;  /* 0x000000210e307223 */ /* 0x080fe20000000030 */
[C---:B------:R-:W-:Y:S01]  /*2670*/  FFMA R32, R6.reuse, R32, R31 ;  /* 0x0000002006207223 */ /* 0x040fe2000000001f */
[C---:B------:R-:W-:Y:S01]  /*2680*/  FFMA R42, R6.reuse, R33, R42 ;  /* 0x00000021062a7223 */ /* 0x040fe2000000002a */
[CC--:B------:R-:W-:Y:S01]  /*2690*/  FFMA R4, R6.reuse, R35.reuse, R4 ;  /* 0x0000002306047223 */ /* 0x0c0fe20000000004 */
[-C--:B------:R-:W-:Y:S01]  /*26a0*/  FFMA R13, R6, R34.reuse, R13 ;  /* 0x00000022060d7223 */ /* 0x080fe2000000000d */
[C---:B------:R-:W-:Y:S01]  /*26b0*/  FFMA R43, R14.reuse, R34, R43 ;  /* 0x000000220e2b7223 */ /* 0x040fe2000000002b */
[----:B------:R-:W-:Y:S01]  /*26c0*/  FFMA R14, R14, R35, R24 ;  /* 0x000000230e0e7223 */ /* 0x000fe20000000018 */
[C---:B-1----:R-:W-:Y:S01]  /*26d0*/  FFMA R21, R23.reuse, R16, R8 ;  /* 0x0000001017157223 */ /* 0x042fe20000000008 */
[C---:B------:R-:W-:Y:S01]  /*26e0*/  FFMA R40, R23.reuse, R17, R40 ;  /* 0x0000001117287223 */ /* 0x040fe20000000028 */
[C---:B------:R-:W-:Y:S01]  /*26f0*/  FFMA R33, R23.reuse, R18, R5 ;  /* 0x0000001217217223 */ /* 0x040fe20000000005 */
[----:B------:R-:W-:Y:S01]  /*2700*/  FFMA R46, R23, R19, R46 ;  /* 0x00000013172e7223 */ /* 0x000fe2000000002e */
[CC--:B------:R-:W-:Y:S01]  /*2710*/  FFMA R23, R11.reuse, R16.reuse, R12 ;  /* 0x000000100b177223 */ /* 0x0c0fe2000000000c */
[-C--:B------:R-:W-:Y:S01]  /*2720*/  FFMA R44, R11, R17.reuse, R44 ;  /* 0x000000110b2c7223 */ /* 0x080fe2000000002c */
[CC--:B------:R-:W-:Y:S01]  /*2730*/  FFMA R35, R15.reuse, R16.reuse, R20 ;  /* 0x000000100f237223 */ /* 0x0c0fe20000000014 */
[-C--:B------:R-:W-:Y:S01]  /*2740*/  FFMA R48, R15, R17.reuse, R48 ;  /* 0x000000110f307223 */ /* 0x080fe20000000030 */
[C---:B------:R-:W-:Y:S01]  /*2750*/  FFMA R41, R7.reuse, R16, R32 ;  /* 0x0000001007297223 */ /* 0x040fe20000000020 */
[----:B------:R-:W-:Y:S01]  /*2760*/  FFMA R42, R7, R17, R42 ;  /* 0x00000011072a7223 */ /* 0x000fe2000000002a */
[----:B------:R-:W-:Y:S01]  /*2770*/  LDS.128 R28, [R38+UR7+0x1980] ;  /* 0x00198007261c7984 */ /* 0x000fe20008000c00 */
[CC--:B------:R-:W-:Y:S01]  /*2780*/  FFMA R45, R11.reuse, R18.reuse, R45 ;  /* 0x000000120b2d7223 */ /* 0x0c0fe2000000002d */
[-C--:B------:R-:W-:Y:S01]  /*2790*/  FFMA R22, R11, R19.reuse, R10 ;  /* 0x000000130b167223 */ /* 0x080fe2000000000a */
[CC--:B------:R-:W-:Y:S01]  /*27a0*/  FFMA R17, R7.reuse, R18.reuse, R13 ;  /* 0x0000001207117223 */ /* 0x0c0fe2000000000d */
[----:B------:R-:W0:Y:S01]  /*27b0*/  LDS.128 R24, [R39+-0xae0] ;  /* 0xfff5200027187984 */ /* 0x000e220000000c00 */
[-C--:B------:R-:W-:Y:S01]  /*27c0*/  FFMA R16, R7, R19.reuse, R4 ;  /* 0x0000001307107223 */ /* 0x080fe20000000004 */
[C---:B------:R-:W-:Y:S01]  /*27d0*/  FFMA R43, R15.reuse, R18, R43 ;  /* 0x000000120f2b7223 */ /* 0x040fe2000000002b */
[----:B------:R-:W-:Y:S01]  /*27e0*/  FFMA R20, R15, R19, R14 ;  /* 0x000000130f147223 */ /* 0x000fe2000000000e */
[----:B------:R-:W1:Y:S04]  /*27f0*/  LDS.128 R8, [R39+-0xa50] ;  /* 0xfff5b00027087984 */ /* 0x000e680000000c00 */
[----:B------:R-:W2:Y:S04]  /*2800*/  LDS.128 R4, [R39+-0x9c0] ;  /* 0xfff6400027047984 */ /* 0x000ea80000000c00 */
[----:B------:R-:W3:Y:S01]  /*2810*/  LDS.128 R12, [R39+-0x930] ;  /* 0xfff6d000270c7984 */ /* 0x000ee20000000c00 */
[C---:B0-----:R-:W-:Y:S01]  /*2820*/  FFMA R18, R24.reuse, R28, R21 ;  /* 0x0000001c18127223 */ /* 0x041fe20000000015 */
[C---:B------:R-:W-:Y:S01]  /*2830*/  FFMA R40, R24.reuse, R29, R40 ;  /* 0x0000001d18287223 */ /* 0x040fe20000000028 */
[C---:B------:R-:W-:Y:S01]  /*2840*/  FFMA R33, R24.reuse, R30, R33 ;  /* 0x0000001e18217223 */ /* 0x040fe20000000021 */
        /* <DEDUP_REMOVED lines=9> */
[-C--:B---3--:R-:W-:Y:S01]  /*28e0*/  FFMA R28, R28, R12.reuse, R41 ;  /* 0x0000000c1c1c7223 */ /* 0x088fe20000000029 */
[----:B------:R-:W0:Y:S01]  /*28f0*/  LDS.128 R20, [R38+UR7+0x1a90] ;  /* 0x001a900726147984 */ /* 0x000e220008000c00 */
[-C--:B------:R-:W-:Y:S01]  /*2900*/  FFMA R42, R29, R12.reuse, R42 ;  /* 0x0000000c1d2a7223 */ /* 0x080fe2000000002a */
[-C--:B------:R-:W-:Y:S01]  /*2910*/  FFMA R35, R30, R12.reuse, R17 ;  /* 0x0000000c1e237223 */ /* 0x080fe20000000011 */
[----:B------:R-:W-:Y:S01]  /*2920*/  FFMA R12, R31, R12, R16 ;  /* 0x0000000c1f0c7223 */ /* 0x000fe20000000010 */
[C---:B0-----:R-:W-:Y:S01]  /*2930*/  FFMA R29, R25.reuse, R20, R18 ;  /* 0x00000014191d7223 */ /* 0x041fe20000000012 */
[C---:B------:R-:W-:Y:S01]  /*2940*/  FFMA R40, R25.reuse, R21, R40 ;  /* 0x0000001519287223 */ /* 0x040fe20000000028 */
[----:B------:R-:W0:Y:S01]  /*2950*/  LDS.128 R16, [R38+UR7+0x1ba0] ;  /* 0x001ba00726107984 */ /* 0x000e220008000c00 */
        /* <DEDUP_REMOVED lines=25> */
[----:B------:R-:W-:Y:S01]  /*2af0*/  FFMA R4, R6, R19, R4 ;  /* 0x0000001306047223 */ /* 0x000fe20000000004 */
[----:B------:R-:W-:Y:S01]  /*2b00*/  FFMA R42, R14, R17, R42 ;  /* 0x000000110e2a7223 */ /* 0x000fe2000000002a */
[----:B------:R-:W-:Y:S01]  /*2b10*/  FFMA R43, R6, R18, R43 ;  /* 0x00000012062b7223 */ /* 0x000fe2000000002b */
[C---:B------:R-:W-:Y:S01]  /*2b20*/  FFMA R16, R14.reuse, R16, R31 ;  /* 0x000000100e107223 */ /* 0x040fe2000000001f */
[C---:B------:R-:W-:Y:S01]  /*2b30*/  FFMA R17, R14.reuse, R18, R5 ;  /* 0x000000120e117223 */ /* 0x040fe20000000005 */
[----:B------:R-:W-:Y:S01]  /*2b40*/  LDS.128 R28, [R38+UR7+0x1dc0] ;  /* 0x001dc007261c7984 */ /* 0x000fe20008000c00 */
[C---:B-1----:R-:W-:Y:S01]  /*2b50*/  FFMA R9, R27.reuse, R20, R24 ;  /* 0x000000141b097223 */ /* 0x042fe20000000018 */
[C---:B------:R-:W-:Y:S01]  /*2b60*/  FFMA R40, R27.reuse, R21, R40 ;  /* 0x000000151b287223 */ /* 0x040fe20000000028 */
[C---:B------:R-:W-:Y:S01]  /*2b70*/  FFMA R25, R27.reuse, R22, R13 ;  /* 0x000000161b197223 */ /* 0x040fe2000000000d */
[----:B------:R-:W0:Y:S01]  /*2b80*/  LDS.128 R32, [R39+-0xad0] ;  /* 0xfff5300027207984 */ /* 0x000e220000000c00 */
[----:B------:R-:W-:Y:S01]  /*2b90*/  FFMA R46, R27, R23, R46 ;  /* 0x000000171b2e7223 */ /* 0x000fe2000000002e */
[-C--:B------:R-:W-:Y:S01]  /*2ba0*/  FFMA R44, R11, R21.reuse, R44 ;  /* 0x000000150b2c7223 */ /* 0x080fe2000000002c */
[C---:B------:R-:W-:Y:S01]  /*2bb0*/  FFMA R27, R7.reuse, R20, R10 ;  /* 0x00000014071b7223 */ /* 0x040fe2000000000a */
[C---:B------:R-:W-:Y:S01]  /*2bc0*/  FFMA R48, R7.reuse, R21, R48 ;  /* 0x0000001507307223 */ /* 0x040fe20000000030 */
[C---:B------:R-:W-:Y:S01]  /*2bd0*/  FFMA R43, R7.reuse, R22, R43 ;  /* 0x00000016072b7223 */ /* 0x040fe2000000002b */
[----:B------:R-:W-:Y:S01]  /*2be0*/  FFMA R24, R7, R23, R4 ;  /* 0x0000001707187223 */ /* 0x000fe20000000004 */
[C---:B------:R-:W-:Y:S01]  /*2bf0*/  FFMA R42, R15.reuse, R21, R42 ;  /* 0x000000150f2a7223 */ /* 0x040fe2000000002a */
[----:B------:R-:W-:Y:S01]  /*2c00*/  FFMA R12, R14, R19, R12 ;  /* 0x000000130e0c7223 */ /* 0x000fe2000000000c */
[C---:B------:R-:W-:Y:S01]  /*2c10*/  FFMA R41, R15.reuse, R20, R16 ;  /* 0x000000140f297223 */ /* 0x040fe20000000010 */
[----:B------:R-:W1:Y:S01]  /*2c20*/  LDS.128 R4, [R39+-0xa40] ;  /* 0xfff5c00027047984 */ /* 0x000e620000000c00 */
[----:B------:R-:W-:Y:S01]  /*2c30*/  FFMA R21, R15, R22, R17 ;  /* 0x000000160f157223 */ /* 0x000fe20000000011 */
[----:B------:R-:W-:Y:S01]  /*2c40*/  FFMA R13, R11, R20, R26 ;  /* 0x000000140b0d7223 */ /* 0x000fe2000000001a */
[-C--:B------:R-:W-:Y:S01]  /*2c50*/  FFMA R20, R15, R23.reuse, R12 ;  /* 0x000000170f147223 */ /* 0x080fe2000000000c */
[----:B------:R-:W2:Y:S01]  /*2c60*/  LDS.128 R16, [R38+UR7+0x1ed0] ;  /* 0x001ed00726107984 */ /* 0x000ea20008000c00 */
[C---:B------:R-:W-:Y:S01]  /*2c70*/  FFMA R45, R11.reuse, R22, R45 ;  /* 0x000000160b2d7223 */ /* 0x040fe2000000002d */
[----:B------:R-:W-:Y:S01]  /*2c80*/  FFMA R14, R11, R23, R8 ;  /* 0x000000170b0e7223 */ /* 0x000fe20000000008 */
        /* <DEDUP_REMOVED lines=9> */
[C---:B--2---:R-:W-:Y:S01]  /*2d20*/  FFMA R4, R33.reuse, R17, R12 ;  /* 0x0000001121047223 */ /* 0x044fe2000000000c */
[C---:B------:R-:W-:Y:S01]  /*2d30*/  FFMA R45, R33.reuse, R18, R15 ;  /* 0x00000012212d7223 */ /* 0x040fe2000000000f */
[C---:B------:R-:W-:Y:S01]  /*2d40*/  FFMA R47, R33.reuse, R16, R22 ;  /* 0x00000010212f7223 */ /* 0x040fe20000000016 */
[----:B------:R-:W1:Y:S01]  /*2d50*/  LDS.128 R12, [R39+-0x920] ;  /* 0xfff6e000270c7984 */ /* 0x000e620000000c00 */
[----:B------:R-:W-:Y:S01]  /*2d60*/  FFMA R32, R33, R19, R32 ;  /* 0x0000001321207223 */ /* 0x000fe20000000020 */
[C---:B------:R-:W-:Y:S01]  /*2d70*/  FFMA R33, R5.reuse, R18, R25 ;  /* 0x0000001205217223 */ /* 0x040fe20000000019 */
[C---:B------:R-:W-:Y:S01]  /*2d80*/  FFMA R44, R5.reuse, R17, R44 ;  /* 0x00000011052c7223 */ /* 0x040fe2000000002c */
[----:B------:R-:W-:Y:S01]  /*2d90*/  FFMA R40, R5, R19, R40 ;  /* 0x0000001305287223 */ /* 0x000fe20000000028 */
[-C--:B0-----:R-:W-:Y:S01]  /*2da0*/  FFMA R46, R28, R8.reuse, R27 ;  /* 0x000000081c2e7223 */ /* 0x081fe2000000001b */
[-C--:B------:R-:W-:Y:S01]  /*2db0*/  FFMA R48, R29, R8.reuse, R48 ;  /* 0x000000081d307223 */ /* 0x080fe20000000030 */
[-C--:B------:R-:W-:Y:S01]  /*2dc0*/  FFMA R24, R31, R8.reuse, R24 ;  /* 0x000000081f187223 */ /* 0x080fe20000000018 */
[----:B------:R-:W-:-:S02]  /*2dd0*/  FFMA R43, R30, R8, R43 ;  /* 0x000000081e2b7223 */ /* 0x000fc4000000002b */
[C---:B------:R-:W-:Y:S01]  /*2de0*/  FFMA R48, R9.reuse, R17, R48 ;  /* 0x0000001109307223 */ /* 0x040fe20000000030 */
[C---:B------:R-:W-:Y:S01]  /*2df0*/  FFMA R8, R9.reuse, R19, R24 ;  /* 0x0000001309087223 */ /* 0x040fe20000000018 */
[----:B------:R-:W-:Y:S01]  /*2e00*/  FFMA R43, R9, R18, R43 ;  /* 0x00000012092b7223 */ /* 0x000fe2000000002b */
[-C--:B-1----:R-:W-:Y:S01]  /*2e10*/  FFMA R42, R29, R12.reuse, R42 ;  /* 0x0000000c1d2a7223 */ /* 0x082fe2000000002a */
        /* <DEDUP_REMOVED lines=8> */
[----:B------:R-:W1:Y:S01]  /*2ea0*/  LDS.128 R24, [R38+UR7+0x20f0] ;  /* 0x0020f00726187984 */ /* 0x000e620008000c00 */
[C---:B------:R-:W-:Y:S01]  /*2eb0*/  FFMA R29, R13.reuse, R18, R29 ;  /* 0x000000120d1d7223 */ /* 0x040fe2000000001d */
[----:B------:R-:W-:Y:S01]  /*2ec0*/  FFMA R12, R13, R19, R12 ;  /* 0x000000130d0c7223 */ /* 0x000fe2000000000c */
[C---:B0-----:R-:W-:Y:S01]  /*2ed0*/  FFMA R16, R34.reuse, R20, R47 ;  /* 0x0000001422107223 */ /* 0x041fe2000000002f */
        /* <DEDUP_REMOVED lines=30> */
[----:B------:R-:W-:-:S07]  /*30c0*/  FFMA R34, R15, R27, R12 ;  /* 0x0000001b0f227223 */ /* 0x000fce000000000c */
.L_x_7:
[----:B------:R-:W-:Y:S05]  /*30d0*/  BSYNC.RECONVERGENT B0 ;  /* 0x0000000000007941 */ /* 0x000fea0003800200 */
.L_x_6:
[----:B------:R-:W-:Y:S06]  /*30e0*/  BAR.SYNC.DEFER_BLOCKING 0x0 ;  /* 0x0000000000007b1d */ /* 0x000fec0000010000 */
[----:B------:R-:W-:Y:S05]  /*30f0*/  BRA.U UP0, `(.L_x_8) ;  /* 0xffffffd100587547 */ /* 0x000fea000b83ffff */
.L_x_0:
[----:B-1----:R-:W-:-:S13]  /*3100*/  ISETP.GE.U32.AND P0, PT, R0, 0x40, PT ;  /* 0x000000400000780c */ /* 0x002fda0003f06070 */
[----:B--2---:R-:W-:Y:S05]  /*3110*/  @!P0 EXIT ;  /* 0x000000000000894d */ /* 0x004fea0003800000 */
[--C-:B------:R-:W-:Y:S01]  /*3120*/  SHF.R.U32.HI R2, RZ, 0x1, R0.reuse ;  /* 0x00000001ff027819 */ /* 0x100fe20000011600 */
[----:B------:R-:W1:Y:S01]  /*3130*/  LDCU.64 UR10, c[0x0][0x3a0] ;  /* 0x00007400ff0a77ac */ /* 0x000e620008000a00 */
[----:B------:R-:W-:Y:S02]  /*3140*/  SHF.R.U32.HI R9, RZ, 0x5, R0 ;  /* 0x00000005ff097819 */ /* 0x000fe40000011600 */
[----:B------:R-:W-:Y:S01]  /*3150*/  LOP3.LUT R10, R2, 0xc, RZ, 0xc0, !PT ;  /* 0x0000000c020a7812 */ /* 0x000fe200078ec0ff */
[----:B------:R-:W2:Y:S01]  /*3160*/  LDCU.64 UR8, c[0x0][0x398] ;  /* 0x00007300ff0877ac */ /* 0x000ea20008000a00 */
[----:B------:R-:W-:Y:S01]  /*3170*/  SHF.L.U32 R0, R0, 0x3, RZ ;  /* 0x0000000300007819 */ /* 0x000fe200000006ff */
[----:B------:R-:W3:Y:S01]  /*3180*/  LDC.64 R2, c[0x0][0x390] ;  /* 0x0000e400ff027b82 */ /* 0x000ee20000000a00 */
[----:B------:R-:W-:Y:S02]  /*3190*/  IADD3 R10, PT, PT, R10, UR5, RZ ;  /* 0x000000050a0a7c10 */ /* 0x000fe4000fffe0ff */
[----:B------:R-:W-:-:S03]  /*31a0*/  LOP3.LUT R0, R0, 0x38, RZ, 0xc0, !PT ;  /* 0x0000003800007812 */ /* 0x000fc600078ec0ff */
[----:B------:R-:W-:Y:S01]  /*31b0*/  IMAD R10, R9, 0xa, R10 ;  /* 0x0000000a090a7824 */ /* 0x000fe200078e020a */
[----:B------:R-:W-:-:S04]  /*31c0*/  IADD3 R0, PT, PT, R0, UR6, RZ ;  /* 0x0000000600007c10 */ /* 0x000fc8000fffe0ff */
[----:B------:R-:W-:Y:S02]  /*31d0*/  IADD3 R22, PT, PT, R10, -0x14, RZ ;  /* 0xffffffec0a167810 */ /* 0x000fe40007ffe0ff */
[C---:B-1----:R-:W-:Y:S02]  /*31e0*/  ISETP.GE.AND P2, PT, R0.reuse, UR11, PT ;  /* 0x0000000b00007c0c */ /* 0x042fe4000bf46270 */
[----:B------:R-:W-:Y:S02]  /*31f0*/  IADD3 R8, PT, PT, R0, 0x1, RZ ;  /* 0x0000000100087810 */ /* 0x000fe40007ffe0ff */
[----:B------:R-:W-:Y:S02]  /*3200*/  ISETP.GE.OR P1, PT, R22, UR10, P2 ;  /* 0x0000000a16007c0c */ /* 0x000fe40009726670 */
[----:B------:R-:W-:-:S04]  /*3210*/  ISETP.GE.AND P3, PT, R8, UR11, PT ;  /* 0x0000000b08007c0c */ /* 0x000fc8000bf66270 */
[----:B------:R-:W-:Y:S01]  /*3220*/  ISETP.GE.OR P4, PT, R22, UR10, P3 ;  /* 0x0000000a16007c0c */ /* 0x000fe20009f86670 */
[C---:B---3--:R-:W-:Y:S01]  /*3230*/  IMAD.WIDE.U32 R2, R0.reuse, 0x4, R2 ;  /* 0x0000000400027825 */ /* 0x048fe200078e0002 */
[----:B------:R-:W-:-:S05]  /*3240*/  IADD3 R8, PT, PT, R0, 0x2, RZ ;  /* 0x0000000200087810 */ /* 0x000fca0007ffe0ff */
[----:B------:R-:W3:Y:S01]  /*3250*/  @!P1 LDG.E.CONSTANT R12, desc[UR12][R2.64] ;  /* 0x0000000c020c9981 */ /* 0x000ee2000c1e9900 */
[----:B------:R-:W-:Y:S02]  /*3260*/  ISETP.GE.AND P0, PT, R8, UR11, PT ;  /* 0x0000000b08007c0c */ /* 0x000fe4000bf06270 */
[----:B------:R-:W1:Y:S02]  /*3270*/  @!P1 LDC.64 R8, c[0x0][0x398] ;  /* 0x0000e600ff089b82 */ /* 0x000e640000000a00 */
[----:B------:R-:W-:Y:S01]  /*3280*/  ISETP.GE.OR P6, PT, R22, UR10, P0 ;  /* 0x0000000a16007c0c */ /* 0x000fe200087c6670 */
[----:B------:R-:W4:-:S12]  /*3290*/  @!P4 LDG.E.CONSTANT R21, desc[UR12][R2.64+0x4] ;  /* 0x0000040c0215c981 */ /* 0x000f18000c1e9900 */
[----:B------:R-:W5:Y:S01]  /*32a0*/  @!P6 LDG.E.CONSTANT R14, desc[UR12][R2.64+0x8] ;  /* 0x0000080c020ee981 */ /* 0x000f62000c1e9900 */
[----:B------:R-:W-:-:S05]  /*32b0*/  IMAD R11, R22, UR11, RZ ;  /* 0x0000000b160b7c24 */ /* 0x000fca000f8e02ff */
[CC--:B------:R-:W-:Y:S02]  /*32c0*/  @!P1 IADD3 R13, PT, PT, R0.reuse, R11.reuse, RZ ;  /* 0x0000000b000d9210 */ /* 0x0c0fe40007ffe0ff */
[----:B------:R-:W-:-:S03]  /*32d0*/  IADD3 R20, P5, PT, R0, R11, RZ ;  /* 0x0000000b00147210 */ /* 0x000fc60007fbe0ff */
[----:B-1----:R-:W-:Y:S01]  /*32e0*/  @!P1 IMAD.WIDE R8, R13, 0x4, R8 ;  /* 0x000000040d089825 */ /* 0x002fe200078e0208 */
[----:B------:R-:W-:Y:S02]  /*32f0*/  IADD3 R13, PT, PT, R0, 0x3, RZ ;  /* 0x00000003000d7810 */ /* 0x000fe40007ffe0ff */
[----:B0-----:R-:W-:Y:S01]  /*3300*/  LEA.HI.X.SX32 R23, R11, RZ, 0x1, P5 ;  /* 0x000000ff0b177211 */ /* 0x001fe200028f0eff */
[----:B---3--:R-:W-:-:S05]  /*3310*/  @!P1 FADD R12, R12, R29 ;  /* 0x0000001d0c0c9221 */ /* 0x008fca0000000000 */
[----:B------:R-:W-:Y:S01]  /*3320*/  @!P1 FMNMX R15, RZ, R12, !PT ;  /* 0x0000000cff0f9209 */ /* 0x000fe20007800000 */
[----:B----4-:R-:W-:Y:S01]  /*3330*/  @!P4 FADD R21, R21, R40 ;  /* 0x000000281515c221 */ /* 0x010fe20000000000 */
[----:B--2---:R-:W-:-:S03]  /*3340*/  LEA R12, P5, R20, UR8, 0x2 ;  /* 0x00000008140c7c11 */ /* 0x004fc6000f8a10ff */
[----:B------:R0:W-:Y:S01]  /*3350*/  @!P1 STG.E desc[UR12][R8.64], R15 ;  /* 0x0000000f08009986 */ /* 0x0001e2000c10190c */
[----:B------:R-:W-:Y:S02]  /*3360*/  ISETP.GE.AND P1, PT, R13, UR11, PT ;  /* 0x0000000b0d007c0c */ /* 0x000fe4000bf26270 */
[----:B------:R-:W-:Y:S02]  /*3370*/  LEA.HI.X R13, R20, UR9, R23, 0x2, P5 ;  /* 0x00000009140d7c11 */ /* 0x000fe4000a8f1417 */
[----:B------:R-:W-:Y:S02]  /*3380*/  @!P4 FMNMX R21, RZ, R21, !PT ;  /* 0x00000015ff15c209 */ /* 0x000fe40007800000 */
[----:B------:R-:W-:Y:S01]  /*3390*/  IADD3 R20, PT, PT, R10, -0x13, RZ ;  /* 0xffffffed0a147810 */ /* 0x000fe20007ffe0ff */
[----:B-----5:R-:W-:Y:S01]  /*33a0*/  @!P6 FADD R14, R14, R41 ;  /* 0x000000290e0ee221 */ /* 0x020fe20000000000 */
[----:B------:R-:W-:Y:S01]  /*33b0*/  ISETP.GE.OR P5, PT, R22, UR10, P1 ;  /* 0x0000000a16007c0c */ /* 0x000fe20008fa6670 */
[----:B------:R1:W-:Y:S01]  /*33c0*/  @!P4 STG.E desc[UR12][R12.64+0x4], R21 ;  /* 0x000004150c00c986 */ /* 0x0003e2000c10190c */
[----:B------:R-:W-:-:S02]  /*33d0*/  ISETP.GE.OR P4, PT, R20, UR10, P2 ;  /* 0x0000000a14007c0c */ /* 0x000fc40009786670 */
[----:B------:R-:W-:-:S05]  /*33e0*/  @!P6 FMNMX R23, RZ, R14, !PT ;  /* 0x0000000eff17e209 */ /* 0x000fca0007800000 */
[----:B------:R2:W-:Y:S01]  /*33f0*/  @!P6 STG.E desc[UR12][R12.64+0x8], R23 ;  /* 0x000008170c00e986 */ /* 0x0005e2000c10190c */
[----:B------:R-:W-:-:S03]  /*3400*/  ISETP.GE.OR P6, PT, R20, UR10, P3 ;  /* 0x0000000a14007c0c */ /* 0x000fc60009fc6670 */
[----:B0-----:R-:W3:Y:S02]  /*3410*/  @!P5 LDG.E.CONSTANT R15, desc[UR12][R2.64+0xc] ;  /* 0x00000c0c020fd981 */ /* 0x001ee4000c1e9900 */
[----:B------:R-:W0:Y:S02]  /*3420*/  @!P4 LDC.64 R8, c[0x0][0x398] ;  /* 0x0000e600ff08cb82 */ /* 0x000e240000000a00 */
[----:B------:R-:W4:Y:S06]  /*3430*/  @!P4 LDG.E.CONSTANT R14, desc[UR12][R2.64] ;  /* 0x0000000c020ec981 */ /* 0x000f2c000c1e9900 */
[----:B------:R-:W5:Y:S01]  /*3440*/  @!P6 LDG.E.CONSTANT R25, desc[UR12][R2.64+0x4] ;  /* 0x0000040c0219e981 */ /* 0x000f62000c1e9900 */
[----:B------:R-:W-:-:S04]  /*3450*/  IADD3 R11, PT, PT, R11, UR11, RZ ;  /* 0x0000000b0b0b7c10 */ /* 0x000fc8000fffe0ff */
[----:B-1----:R-:W-:Y:S01]  /*3460*/  @!P4 IADD3 R21, PT, PT, R0, R11, RZ ;  /* 0x0000000b0015c210 */ /* 0x002fe20007ffe0ff */
[----:B---3--:R-:W-:Y:S01]  /*3470*/  @!P5 FADD R15, R15, R18 ;  /* 0x000000120f0fd221 */ /* 0x008fe20000000000 */
[----:B----4-:R-:W-:-:S04]  /*3480*/  @!P4 FADD R18, R14, R19 ;  /* 0x000000130e12c221 */ /* 0x010fc80000000000 */
[----:B------:R-:W-:Y:S01]  /*3490*/  @!P5 FMNMX R19, RZ, R15, !PT ;  /* 0x0000000fff13d209 */ /* 0x000fe20007800000 */
[----:B0-----:R-:W-:Y:S01]  /*34a0*/  @!P4 IMAD.WIDE R14, R21, 0x4, R8 ;  /* 0x00000004150ec825 */ /* 0x001fe200078e0208 */
[----:B------:R-:W-:-:S03]  /*34b0*/  @!P4 FMNMX R21, RZ, R18, !PT ;  /* 0x00000012ff15c209 */ /* 0x000fc60007800000 */
[----:B------:R-:W-:Y:S01]  /*34c0*/  @!P5 STG.E desc[UR12][R12.64+0xc], R19 ;  /* 0x00000c130c00d986 */ /* 0x000fe2000c10190c */
[----:B------:R-:W-:Y:S01]  /*34d0*/  IADD3 R9, P5, PT, R0, R11, RZ ;  /* 0x0000000b00097210 */ /* 0x000fe20007fbe0ff */
[----:B-----5:R-:W-:Y:S02]  /*34e0*/  @!P6 FADD R6, R25, R6 ;  /* 0x000000061906e221 */ /* 0x020fe40000000000 */
[----:B------:R0:W-:Y:S01]  /*34f0*/  @!P4 STG.E desc[UR12][R14.64], R21 ;  /* 0x000000150e00c986 */ /* 0x0001e2000c10190c */
[----:B------:R-:W-:Y:S02]  /*3500*/  LEA.HI.X.SX32 R18, R11, RZ, 0x1, P5 ;  /* 0x000000ff0b127211 */ /* 0x000fe400028f0eff */
[C---:B------:R-:W-:Y:S02]  /*3510*/  LEA R8, P5, R9.reuse, UR8, 0x2 ;  /* 0x0000000809087c11 */ /* 0x040fe4000f8a10ff */
[----:B------:R-:W-:Y:S02]  /*3520*/  ISETP.GE.OR P4, PT, R20, UR10, P0 ;  /* 0x0000000a14007c0c */ /* 0x000fe40008786670 */
[----:B------:R-:W-:-:S02]  /*3530*/  LEA.HI.X R9, R9, UR9, R18, 0x2, P5 ;  /* 0x0000000909097c11 */ /* 0x000fc4000a8f1412 */
[----:B------:R-:W-:Y:S02]  /*3540*/  ISETP.GE.OR P5, PT, R20, UR10, P1 ;  /* 0x0000000a14007c0c */ /* 0x000fe40008fa6670 */
[----:B--2---:R-:W-:Y:S02]  /*3550*/  @!P6 FMNMX R23, RZ, R6, !PT ;  /* 0x00000006ff17e209 */ /* 0x004fe40007800000 */
[----:B------:R-:W-:-:S03]  /*3560*/  IADD3 R18, PT, PT, R10, -0x12, RZ ;  /* 0xffffffee0a127810 */ /* 0x000fc60007ffe0ff */
[----:B------:R-:W-:Y:S01]  /*3570*/  @!P6 STG.E desc[UR12][R8.64+0x4], R23 ;  /* 0x000004170800e986 */ /* 0x000fe2000c10190c */
[----:B------:R-:W-:-:S03]  /*3580*/  ISETP.GE.OR P6, PT, R18, UR10, P2 ;  /* 0x0000000a12007c0c */ /* 0x000fc600097c6670 */
[----:B------:R-:W2:Y:S04]  /*3590*/  @!P4 LDG.E.CONSTANT R6, desc[UR12][R2.64+0x8] ;  /* 0x0000080c0206c981 */ /* 0x000ea8000c1e9900 */
[----:B0-----:R-:W3:Y:S06]  /*35a0*/  @!P5 LDG.E.CONSTANT R15, desc[UR12][R2.64+0xc] ;  /* 0x00000c0c020fd981 */ /* 0x001eec000c1e9900 */
[----:B------:R-:W4:Y:S01]  /*35b0*/  @!P6 LDG.E.CONSTANT R14, desc[UR12][R2.64] ;  /* 0x0000000c020ee981 */ /* 0x000f22000c1e9900 */
[----:B------:R-:W0:Y:S01]  /*35c0*/  @!P6 LDC.64 R12, c[0x0][0x398] ;  /* 0x0000e600ff0ceb82 */ /* 0x000e220000000a00 */
[----:B--2---:R-:W-:Y:S01]  /*35d0*/  @!P4 FADD R17, R6, R17 ;  /* 0x000000110611c221 */ /* 0x004fe20000000000 */
[----:B---3--:R-:W-:-:S04]  /*35e0*/  @!P5 FADD R16, R15, R16 ;  /* 0x000000100f10d221 */ /* 0x008fc80000000000 */
[----:B------:R-:W-:Y:S02]  /*35f0*/  @!P4 FMNMX R17, RZ, R17, !PT ;  /* 0x00000011ff11c209 */ /* 0x000fe40007800000 */
[----:B------:R-:W-:Y:S02]  /*3600*/  IADD3 R15, PT, PT, R11, UR11, RZ ;  /* 0x0000000b0b0f7c10 */ /* 0x000fe4000fffe0ff */
[----:B------:R-:W-:Y:S01]  /*3610*/  @!P5 FMNMX R11, RZ, R16, !PT ;  /* 0x00000010ff0bd209 */ /* 0x000fe20007800000 */
[----:B------:R1:W-:Y:S01]  /*3620*/  @!P4 STG.E desc[UR12][R8.64+0x8], R17 ;  /* 0x000008110800c986 */ /* 0x0003e2000c10190c */
[-C--:B------:R-:W-:Y:S01]  /*3630*/  @!P6 IADD3 R19, PT, PT, R0, R15.reuse, RZ ;  /* 0x0000000f0013e210 */ /* 0x080fe20007ffe0ff */
[----:B----4-:R-:W-:Y:S01]  /*3640*/  @!P6 FADD R7, R14, R7 ;  /* 0x000000070e07e221 */ /* 0x010fe20000000000 */
[----:B------:R-:W-:Y:S01]  /*3650*/  ISETP.GE.OR P4, PT, R18, UR10, P3 ;  /* 0x0000000a12007c0c */ /* 0x000fe20009f86670 */
[----:B------:R2:W-:Y:S01]  /*3660*/  @!P5 STG.E desc[UR12][R8.64+0xc], R11 ;  /* 0x00000c0b0800d986 */ /* 0x0005e2000c10190c */
[----:B------:R-:W-:Y:S01]  /*3670*/  IADD3 R16, P5, PT, R0, R15, RZ ;  /* 0x0000000f00107210 */ /* 0x000fe20007fbe0ff */
[----:B0-----:R-:W-:Y:S01]  /*3680*/  @!P6 IMAD.WIDE R12, R19, 0x4, R12 ;  /* 0x00000004130ce825 */ /* 0x001fe200078e020c */
[----:B------:R-:W-:-:S02]  /*3690*/  @!P6 FMNMX R19, RZ, R7, !PT ;  /* 0x00000007ff13e209 */ /* 0x000fc40007800000 */
[----:B------:R-:W-:-:S03]  /*36a0*/  LEA.HI.X.SX32 R7, R15, RZ, 0x1, P5 ;  /* 0x000000ff0f077211 */ /* 0x000fc600028f0eff */
[----:B------:R0:W-:Y:S01]  /*36b0*/  @!P6 STG.E desc[UR12][R12.64], R19 ;  /* 0x000000130c00e986 */ /* 0x0001e2000c10190c */
[----:B------:R-:W-:Y:S02]  /*36c0*/  LEA R6, P6, R16, UR8, 0x2 ;  /* 0x0000000810067c11 */ /* 0x000fe4000f8c10ff */
[----:B------:R-:W-:Y:S01]  /*36d0*/  IADD3 R14, PT, PT, R10, -0x11, RZ ;  /* 0xffffffef0a0e7810 */ /* 0x000fe20007ffe0ff */
[----:B------:R-:W3:Y:S01]  /*36e0*/  @!P4 LDG.E.CONSTANT R21, desc[UR12][R2.64+0x4] ;  /* 0x0000040c0215c981 */ /* 0x000ee2000c1e9900 */
[----:B------:R-:W-:Y:S02]  /*36f0*/  LEA.HI.X R7, R16, UR9, R7, 0x2, P6 ;  /* 0x0000000910077c11 */ /* 0x000fe4000b0f1407 */
[C---:B------:R-:W-:Y:S02]  /*3700*/  ISETP.GE.OR P5, PT, R18.reuse, UR10, P0 ;  /* 0x0000000a12007c0c */ /* 0x040fe400087a6670 */
[----:B------:R-:W-:Y:S02]  /*3710*/  ISETP.GE.OR P6, PT, R18, UR10, P1 ;  /* 0x0000000a12007c0c */ /* 0x000fe40008fc6670 */
[----:B------:R-:W-:-:S02]  /*3720*/  ISETP.GE.OR P2, PT, R14, UR10, P2 ;  /* 0x0000000a0e007c0c */ /* 0x000fc40009746670 */
[C---:B------:R-:W-:Y:S02]  /*3730*/  ISETP.GE.OR P3, PT, R14.reuse, UR10, P3 ;  /* 0x0000000a0e007c0c */ /* 0x040fe40009f66670 */
[----:B------:R-:W-:-:S05]  /*3740*/  ISETP.GE.OR P0, PT, R14, UR10, P0 ;  /* 0x0000000a0e007c0c */ /* 0x000fca0008706670 */
[----:B------:R-:W4:Y:S04]  /*3750*/  @!P5 LDG.E.CONSTANT R16, desc[UR12][R2.64+0x8] ;  /* 0x0000080c0210d981 */ /* 0x000f28000c1e9900 */
[----:B-1----:R-:W5:Y:S01]  /*3760*/  @!P6 LDG.E.CONSTANT R17, desc[UR12][R2.64+0xc] ;  /* 0x00000c0c0211e981 */ /* 0x002f62000c1e9900 */
[----:B--2---:R-:W1:Y:S03]  /*3770*/  @!P2 LDC.64 R10, c[0x0][0x398] ;  /* 0x0000e600ff0aab82 */ /* 0x004e660000000a00 */
[----:B------:R-:W2:Y:S04]  /*3780*/  @!P2 LDG.E.CONSTANT R18, desc[UR12][R2.64] ;  /* 0x0000000c0212a981 */ /* 0x000ea8000c1e9900 */
[----:B0-----:R-:W2:Y:S04]  /*3790*/  @!P3 LDG.E.CONSTANT R19, desc[UR12][R2.64+0x4] ;  /* 0x0000040c0213b981 */ /* 0x001ea8000c1e9900 */
[----:B------:R-:W2:Y:S01]  /*37a0*/  @!P0 LDG.E.CONSTANT R20, desc[UR12][R2.64+0x8] ;  /* 0x0000080c02148981 */ /* 0x000ea2000c1e9900 */
[----:B------:R-:W-:-:S02]  /*37b0*/  IADD3 R15, PT, PT, R15, UR11, RZ ;  /* 0x0000000b0f0f7c10 */ /* 0x000fc4000fffe0ff */
[----:B------:R-:W-:Y:S01]  /*37c0*/  ISETP.GE.OR P1, PT, R14, UR10, P1 ;  /* 0x0000000a0e007c0c */ /* 0x000fe20008f26670 */
[----:B---3--:R-:W-:-:S05]  /*37d0*/  @!P4 FADD R42, R21, R42 ;  /* 0x0000002a152ac221 */ /* 0x008fca0000000000 */
[----:B------:R-:W-:-:S05]  /*37e0*/  @!P4 FMNMX R13, RZ, R42, !PT ;  /* 0x0000002aff0dc209 */ /* 0x000fca0007800000 */
[----:B------:R0:W-:Y:S01]  /*37f0*/  @!P4 STG.E desc[UR12][R6.64+0x4], R13 ;  /* 0x0000040d0600c986 */ /* 0x0001e2000c10190c */
[----:B------:R-:W-:-:S04]  /*3800*/  IADD3 R9, P4, PT, R0, R15, RZ ;  /* 0x0000000f00097210 */ /* 0x000fc80007f9e0ff */
[----:B------:R-:W-:Y:S01]  /*3810*/  LEA.HI.X.SX32 R12, R15, RZ, 0x1, P4 ;  /* 0x000000ff0f0c7211 */ /* 0x000fe200020f0eff */
[----:B----4-:R-:W-:Y:S01]  /*3820*/  @!P5 FADD R5, R16, R5 ;  /* 0x000000051005d221 */ /* 0x010fe20000000000 */
[----:B------:R-:W-:Y:S02]  /*3830*/  @!P2 IADD3 R15, PT, PT, R0, R15, RZ ;  /* 0x0000000f000fa210 */ /* 0x000fe40007ffe0ff */
[----:B------:R-:W-:Y:S01]  /*3840*/  LEA R8, P4, R9, UR8, 0x2 ;  /* 0x0000000809087c11 */ /* 0x000fe2000f8810ff */
[----:B-----5:R-:W-:Y:S01]  /*3850*/  @!P6 FADD R4, R17, R4 ;  /* 0x000000041104e221 */ /* 0x020fe20000000000 */
[----:B------:R-:W-:Y:S01]  /*3860*/  @!P5 FMNMX R5, RZ, R5, !PT ;  /* 0x00000005ff05d209 */ /* 0x000fe20007800000 */
[----:B-1----:R-:W-:Y:S01]  /*3870*/  @!P2 IMAD.WIDE R10, R15, 0x4, R10 ;  /* 0x000000040f0aa825 */ /* 0x002fe200078e020a */
[----:B------:R-:W-:-:S03]  /*3880*/  LEA.HI.X R9, R9, UR9, R12, 0x2, P4 ;  /* 0x0000000909097c11 */ /* 0x000fc6000a0f140c */
[----:B--2---:R-:W-:Y:S01]  /*3890*/  @!P2 FADD R33, R18, R33 ;  /* 0x000000211221a221 */ /* 0x004fe20000000000 */
[----:B0-----:R-:W-:Y:S01]  /*38a0*/  @!P6 FMNMX R13, RZ, R4, !PT ;  /* 0x00000004ff0de209 */ /* 0x001fe20007800000 */
[----:B------:R0:W-:Y:S01]  /*38b0*/  @!P5 STG.E desc[UR12][R6.64+0x8], R5 ;  /* 0x000008050600d986 */ /* 0x0001e2000c10190c */
[----:B------:R-:W-:Y:S02]  /*38c0*/  @!P3 FADD R32, R19, R32 ;  /* 0x000000201320b221 */ /* 0x000fe40000000000 */
[----:B------:R-:W-:Y:S01]  /*38d0*/  @!P2 FMNMX R33, RZ, R33, !PT ;  /* 0x00000021ff21a209 */ /* 0x000fe20007800000 */
[----:B------:R0:W-:Y:S01]  /*38e0*/  @!P6 STG.E desc[UR12][R6.64+0xc], R13 ;  /* 0x00000c0d0600e986 */ /* 0x0001e2000c10190c */
[----:B------:R-:W-:Y:S01]  /*38f0*/  @!P0 FADD R35, R20, R35 ;  /* 0x0000002314238221 */ /* 0x000fe20000000000 */
[----:B------:R-:W-:Y:S02]  /*3900*/  @!P3 FMNMX R15, RZ, R32, !PT ;  /* 0x00000020ff0fb209 */ /* 0x000fe40007800000 */
[----:B------:R0:W-:Y:S02]  /*3910*/  @!P2 STG.E desc[UR12][R10.64], R33 ;  /* 0x000000210a00a986 */ /* 0x0001e4000c10190c */
[----:B------:R-:W-:-:S02]  /*3920*/  @!P0 FMNMX R35, RZ, R35, !PT ;  /* 0x00000023ff238209 */ /* 0x000fc40007800000 */
[----:B------:R0:W-:Y:S04]  /*3930*/  @!P3 STG.E desc[UR12][R8.64+0x4], R15 ;  /* 0x0000040f0800b986 */ /* 0x0001e8000c10190c */
[----:B------:R0:W-:Y:S01]  /*3940*/  @!P0 STG.E desc[UR12][R8.64+0x8], R35 ;  /* 0x0000082308008986 */ /* 0x0001e2000c10190c */
[----:B------:R-:W-:Y:S05]  /*3950*/  @P1 EXIT ;  /* 0x000000000000194d */ /* 0x000fea0003800000 */
[----:B------:R-:W2:Y:S02]  /*3960*/  LDG.E.CONSTANT R3, desc[UR12][R2.64+0xc] ;  /* 0x00000c0c02037981 */ /* 0x000ea4000c1e9900 */
[----:B--2---:R-:W-:-:S05]  /*3970*/  FADD R34, R3, R34 ;  /* 0x0000002203227221 */ /* 0x004fca0000000000 */
[----:B0-----:R-:W-:-:S05]  /*3980*/  FMNMX R5, RZ, R34, !PT ;  /* 0x00000022ff057209 */ /* 0x001fca0007800000 */
[----:B------:R-:W-:Y:S01]  /*3990*/  STG.E desc[UR12][R8.64+0xc], R5 ;  /* 0x00000c0508007986 */ /* 0x000fe2000c10190c */
[----:B------:R-:W-:Y:S05]  /*39a0*/  EXIT ;  /* 0x000000000000794d */ /* 0x000fea0003800000 */
.L_x_9:
[----:B------:R-:W-:-:S00]  /*39b0*/  BRA `(.L_x_9) ;  /* 0xfffffffc00fc7947 */ /* 0x000fc0000383ffff */
[----:B------:R-:W-:-:S00]  /*39c0*/  NOP ;  /* 0x0000000000007918 */ /* 0x000fc00000000000 */
        /* <DEDUP_REMOVED lines=11> */
.L_x_21:


//--------------------- .text._Z30pingpong_warp_specialized_gemmPKfS0_S0_Pfiii --------------------------
	.section	.text._Z30pingpong_warp_specialized_gemmPKfS0_S0_Pfiii,"ax",@progbits
	.align	128
        .global         _Z30pingpong_warp_specialized_gemmPKfS0_S0_Pfiii
        .type           _Z30pingpong_warp_specialized_gemmPKfS0_S0_Pfiii,@function
        .size           _Z30pingpong_warp_specialized_gemmPKfS0_S0_Pfiii,(.L_x_22 - _Z30pingpong_warp_specialized_gemmPKfS0_S0_Pfiii)
        .other          _Z30pingpong_warp_specialized_gemmPKfS0_S0_Pfiii,@"STO_CUDA_ENTRY STV_DEFAULT"
_Z30pingpong_warp_specialized_gemmPKfS0_S0_Pfiii:
.text._Z30pingpong_warp_specialized_gemmPKfS0_S0_Pfiii:
[----:B------:R-:W0:Y:S08]  /*0000*/  LDC R1, c[0x0][0x37c] ;  /* 0x0000df00ff017b82 */ /* 0x000e300000000800 */
[----:B------:R-:W1:Y:S01]  /*0010*/  S2UR UR5, SR_CTAID.Y ;  /* 0x00000000000579c3 */ /* 0x000e620000002600 */
[----:B0-----:R-:W-:-:S07]  /*0020*/  IADD3 R1, PT, PT, R1, -0x80, RZ ;  /* 0xffffff8001017810 */ /* 0x001fce0007ffe0ff */
[----:B------:R-:W0:Y:S08]  /*0030*/  S2UR UR4, SR_CTAID.X ;  /* 0x00000000000479c3 */ /* 0x000e300000002500 */
[----:B------:R-:W2:Y:S01]  /*0040*/  LDC.64 R6, c[0x0][0x3a0] ;  /* 0x0000e800ff067b82 */ /* 0x000ea20000000a00 */
[----:B-1----:R-:W-:Y:S02]  /*0050*/  USHF.L.U32 UR5, UR5, 0x6, URZ ;  /* 0x0000000605057899 */ /* 0x002fe400080006ff */
[----:B0-----:R-:W-:-:S04]  /*0060*/  USHF.L.U32 UR4, UR4, 0x6, URZ ;  /* 0x0000000604047899 */ /* 0x001fc800080006ff */
[----:B--2---:R-:W-:-:S04]  /*0070*/  ISETP.LE.AND P0, PT, R7, UR5, PT ;  /* 0x0000000507007c0c */ /* 0x004fc8000bf03270 */
[----:B------:R-:W-:-:S13]  /*0080*/  ISETP.LE.OR P0, PT, R6, UR4, P0 ;  /* 0x0000000406007c0c */ /* 0x000fda0008703670 */
[----:B------:R-:W-:Y:S05]  /*0090*/  @P0 EXIT ;  /* 0x000000000000094d */ /* 0x000fea0003800000 */
[----:B------:R-:W0:Y:S01]  /*00a0*/  S2R R5, SR_TID.X ;  /* 0x0000000000057919 */ /* 0x000e220000002100 */
[----:B------:R-:W1:Y:S01]  /*00b0*/  LDCU UR8, c[0x0][0x3a8] ;  /* 0x00007500ff0877ac */ /* 0x000e620008000800 */
[----:B------:R2:W-:Y:S01]  /*00c0*/  STL.128 [R1], RZ ;  /* 0x000000ff01007387 */ /* 0x0005e20000100c00 */
[----:B------:R-:W3:Y:S03]  /*00d0*/  LDCU.64 UR10, c[0x0][0x358] ;  /* 0x00006b00ff0a77ac */ /* 0x000ee60008000a00 */
[----:B------:R2:W-:Y:S04]  /*00e0*/  STL.128 [R1+0x10], RZ ;  /* 0x000010ff01007387 */ /* 0x0005e80000100c00 */
[----:B------:R2:W-:Y:S04]  /*00f0*/  STL.128 [R1+0x20], RZ ;  /* 0x000020ff01007387 */ /* 0x0005e80000100c00 */
[----:B------:R2:W-:Y:S01]  /*0100*/  STL.128 [R1+0x30], RZ ;  /* 0x000030ff01007387 */ /* 0x0005e20000100c00 */
[----:B-1----:R-:W-:-:S03]  /*0110*/  UISETP.GE.AND UP0, UPT, UR8, 0x1, UPT ;  /* 0x000000010800788c */ /* 0x002fc6000bf06270 */
[----:B------:R2:W-:Y:S01]  /*0120*/  STL.128 [R1+0x40], RZ ;  /* 0x000040ff01007387 */ /* 0x0005e20000100c00 */
[----:B------:R-:W-:-:S03]  /*0130*/  UIADD3 UR6, UPT, UPT, UR8, 0x1f, URZ ;  /* 0x0000001f08067890 */ /* 0x000fc6000fffe0ff */
[----:B------:R2:W-:Y:S01]  /*0140*/  STL.128 [R1+0x50], RZ ;  /* 0x000050ff01007387 */ /* 0x0005e20000100c00 */
[----:B------:R-:W-:-:S03]  /*0150*/  USHF.R.S32.HI UR7, URZ, 0x1f, UR6 ;  /* 0x0000001fff077899 */ /* 0x000fc60008011406 */
[----:B------:R2:W-:Y:S01]  /*0160*/  STL.128 [R1+0x60], RZ ;  /* 0x000060ff01007387 */ /* 0x0005e20000100c00 */
[----:B------:R-:W-:Y:S01]  /*0170*/  ULEA.HI UR7, UR7, UR6, URZ, 0x5 ;  /* 0x0000000607077291 */ /* 0x000fe2000f8f28ff */
[----:B0-----:R-:W-:Y:S02]  /*0180*/  LEA.HI R4, R5, 0xfffffffe, RZ, 0x1b ;  /* 0xfffffffe05047811 */ /* 0x001fe400078fd8ff */
[----:B------:R2:W-:Y:S01]  /*0190*/  STL.128 [R1+0x70], RZ ;  /* 0x000070ff01007387 */ /* 0x0005e20000100c00 */
[----:B------:R-:W-:Y:S01]  /*01a0*/  USHF.R.S32.HI UR7, URZ, 0x5, UR7 ;  /* 0x00000005ff077899 */ /* 0x000fe20008011407 */
[----:B------:R-:W-:-:S05]  /*01b0*/  PRMT R0, R4, 0x9910, RZ ;  /* 0x0000991004007816 */ /* 0x000fca00000000ff */
[----:B------:R-:W-:-:S05]  /*01c0*/  IMAD R0, R0, 0x56, RZ ;  /* 0x0000005600007824 */ /* 0x000fca00078e02ff */
[----:B------:R-:W-:-:S04]  /*01d0*/  LOP3.LUT R3, R0, 0xffff, RZ, 0xc0, !PT ;  /* 0x0000ffff00037812 */ /* 0x000fc800078ec0ff */
[----:B------:R-:W-:-:S04]  /*01e0*/  SHF.R.U32.HI R0, RZ, 0xf, R3 ;  /* 0x0000000fff007819 */ /* 0x000fc80000011603 */
[----:B------:R-:W-:-:S04]  /*01f0*/  LEA.HI R0, R3, R0, RZ, 0x18 ;  /* 0x0000000003007211 */ /* 0x000fc800078fc0ff */
[----:B------:R-:W-:Y:S01]  /*0200*/  LOP3.LUT R2, R0, 0xff, RZ, 0xc0, !PT ;  /* 0x000000ff00027812 */ /* 0x000fe200078ec0ff */
[----:B--23--:R-:W-:Y:S06]  /*0210*/  BRA.U !UP0, `(.L_x_10) ;  /* 0x00000041087c7547 */ /* 0x00cfec000b800000 */
[----:B------:R-:W-:Y:S01]  /*0220*/  PRMT R0, R0, 0x9910, RZ ;  /* 0x0000991000007816 */ /* 0x000fe200000000ff */
[----:B------:R-:W0:Y:S01]  /*0230*/  LDCU.64 UR8, c[0x0][0x398] ;  /* 0x00007300ff0877ac */ /* 0x000e220008000a00 */
[----:B------:R-:W-:Y:S01]  /*0240*/  ISETP.GT.U32.AND P0, PT, R5, 0x3f, PT ;  /* 0x0000003f0500780c */ /* 0x000fe20003f04070 */
[----:B------:R-:W1:Y:S01]  /*0250*/  LDC.64 R58, c[0x0][0x398] ;  /* 0x0000e600ff3a7b82 */ /* 0x000e620000000a00 */
[----:B------:R-:W-:Y:S02]  /*0260*/  LEA R0, R0, R0, 0x1 ;  /* 0x0000000000007211 */ /* 0x000fe400078e08ff */
[----:B------:R-:W-:Y:S02]  /*0270*/  SEL R2, R2, 0xffffffff, P0 ;  /* 0xffffffff02027807 */ /* 0x000fe40000000000 */
[----:B------:R-:W-:-:S04]  /*0280*/  IADD3 R0, PT, PT, RZ, -R0, RZ ;  /* 0x80000000ff007210 */ /* 0x000fc80007ffe0ff */
[----:B------:R-:W-:-:S04]  /*0290*/  PRMT R3, R0, 0x7710, RZ ;  /* 0x0000771000037816 */ /* 0x000fc800000000ff */
[----:B------:R-:W-:Y:S02]  /*02a0*/  IADD3 R4, PT, PT, R4, R3, RZ ;  /* 0x0000000304047210 */ /* 0x000fe40007ffe0ff */
[----:B------:R-:W-:Y:S02]  /*02b0*/  SHF.R.U32.HI R3, RZ, 0x1, R5 ;  /* 0x00000001ff037819 */ /* 0x000fe40000011605 */
[----:B------:R-:W-:Y:S02]  /*02c0*/  PRMT R0, R4, 0x9910, RZ ;  /* 0x0000991004007816 */ /* 0x000fe400000000ff */
[----:B------:R-:W2:Y:S01]  /*02d0*/  S2R R4, SR_CgaCtaId ;  /* 0x0000000000047919 */ /* 0x000ea20000008800 */
[----:B------:R-:W-:Y:S02]  /*02e0*/  LOP3.LUT R3, R3, 0xc, RZ, 0xc0, !PT ;  /* 0x0000000c03037812 */ /* 0x000fe400078ec0ff */
[----:B------:R-:W-:-:S05]  /*02f0*/  IMAD R0, R0, 0x15, RZ ;  /* 0x0000001500007824 */ /* 0x000fca00078e02ff */
[----:B------:R-:W-:-:S04]  /*0300*/  LOP3.LUT R0, R0, 0xffff, RZ, 0xc0, !PT ;  /* 0x0000ffff00007812 */ /* 0x000fc800078ec0ff */
[----:B------:R-:W-:-:S04]  /*0310*/  PRMT R0, R0, 0x8880, RZ ;  /* 0x0000888000007816 */ /* 0x000fc800000000ff */
[----:B------:R-:W-:Y:S02]  /*0320*/  IADD3 R8, PT, PT, R0, R3, RZ ;  /* 0x0000000300087210 */ /* 0x000fe40007ffe0ff */
[----:B------:R-:W-:Y:S02]  /*0330*/  SHF.L.U32 R0, R5, 0x3, RZ ;  /* 0x0000000305007819 */ /* 0x000fe400000006ff */
[----:B------:R-:W-:Y:S02]  /*0340*/  IADD3 R9, PT, PT, R8, UR4, RZ ;  /* 0x0000000408097c10 */ /* 0x000fe4000fffe0ff */
[----:B------:R-:W-:Y:S02]  /*0350*/  MOV R3, 0x400 ;  /* 0x0000040000037802 */ /* 0x000fe40000000f00 */
[----:B------:R-:W-:Y:S01]  /*0360*/  LOP3.LUT R0, R0, 0x38, RZ, 0xc0, !PT ;  /* 0x0000003800007812 */ /* 0x000fe200078ec0ff */
[C---:B------:R-:W-:Y:S01]  /*0370*/  IMAD R15, R9.reuse, R7, RZ ;  /* 0x00000007090f7224 */ /* 0x040fe200078e02ff */
[----:B------:R-:W-:-:S02]  /*0380*/  IADD3 R19, PT, PT, R9, 0x2, RZ ;  /* 0x0000000209137810 */ /* 0x000fc40007ffe0ff */
[----:B------:R-:W-:Y:S02]  /*0390*/  IADD3 R10, PT, PT, R0, UR5, RZ ;  /* 0x00000005000a7c10 */ /* 0x000fe4000fffe0ff */
[----:B------:R-:W-:Y:S02]  /*03a0*/  IADD3 R21, PT, PT, R9, 0x3, RZ ;  /* 0x0000000309157810 */ /* 0x000fe40007ffe0ff */
[----:B--2---:R-:W-:Y:S02]  /*03b0*/  LEA R3, R4, R3, 0x18 ;  /* 0x0000000304037211 */ /* 0x004fe400078ec0ff */
[----:B------:R-:W-:Y:S02]  /*03c0*/  IADD3 R4, PT, PT, R15, R7, RZ ;  /* 0x000000070f047210 */ /* 0x000fe40007ffe0ff */
[----:B------:R-:W-:Y:S01]  /*03d0*/  IADD3 R12, P0, PT, R10, R15, RZ ;  /* 0x0000000f0a0c7210 */ /* 0x000fe20007f1e0ff */
[----:B------:R-:W-:Y:S01]  /*03e0*/  IMAD R13, R2, 0x2400, R3 ;  /* 0x00002400020d7824 */ /* 0x000fe200078e0203 */
[----:B------:R-:W-:-:S02]  /*03f0*/  IADD3 R2, PT, PT, R4, R7, RZ ;  /* 0x0000000704027210 */ /* 0x000fc40007ffe0ff */
[----:B------:R-:W-:Y:S01]  /*0400*/  LEA.HI.X.SX32 R17, R15, RZ, 0x1, P0 ;  /* 0x000000ff0f117211 */ /* 0x000fe200000f0eff */
[----:B------:R-:W-:Y:S01]  /*0410*/  IMAD R8, R8, 0x90, R13 ;  /* 0x0000009008087824 */ /* 0x000fe200078e020d */
[C---:B------:R-:W-:Y:S02]  /*0420*/  IADD3 R5, P3, PT, R10.reuse, R2, RZ ;  /* 0x000000020a057210 */ /* 0x040fe40007f7e0ff */
[----:B------:R-:W-:Y:S02]  /*0430*/  IADD3 R11, P2, PT, R10, R4, RZ ;  /* 0x000000040a0b7210 */ /* 0x000fe40007f5e0ff */
[----:B0-----:R-:W-:Y:S02]  /*0440*/  LEA R56, P0, R12, UR8, 0x2 ;  /* 0x000000080c387c11 */ /* 0x001fe4000f8010ff */
[----:B------:R-:W-:Y:S02]  /*0450*/  IADD3 R0, PT, PT, R10, 0x1, RZ ;  /* 0x000000010a007810 */ /* 0x000fe40007ffe0ff */
[----:B------:R-:W-:-:S02]  /*0460*/  IADD3 R3, PT, PT, R2, R7, RZ ;  /* 0x0000000702037210 */ /* 0x000fc40007ffe0ff */
[----:B------:R-:W-:Y:S02]  /*0470*/  LEA.HI.X.SX32 R2, R2, RZ, 0x1, P3 ;  /* 0x000000ff02027211 */ /* 0x000fe400018f0eff */
[----:B------:R-:W-:Y:S02]  /*0480*/  LEA.HI.X.SX32 R4, R4, RZ, 0x1, P2 ;  /* 0x000000ff04047211 */ /* 0x000fe400010f0eff */
[----:B------:R-:W-:Y:S02]  /*0490*/  LEA R52, P3, R5, UR8, 0x2 ;  /* 0x0000000805347c11 */ /* 0x000fe4000f8610ff */
[----:B------:R-:W-:Y:S02]  /*04a0*/  LEA.HI.X R57, R12, UR9, R17, 0x2, P0 ;  /* 0x000000090c397c11 */ /* 0x000fe400080f1411 */
[----:B------:R-:W-:Y:S02]  /*04b0*/  LEA R54, P2, R11, UR8, 0x2 ;  /* 0x000000080b367c11 */ /* 0x000fe4000f8410ff */
[----:B------:R-:W-:-:S02]  /*04c0*/  ISETP.GE.U32.AND P0, PT, R10, R7, PT ;  /* 0x000000070a00720c */ /* 0x000fc40003f06070 */
[----:B------:R-:W-:Y:S02]  /*04d0*/  ISETP.GE.U32.AND P1, PT, R0, R7, PT ;  /* 0x000000070000720c */ /* 0x000fe40003f26070 */
[----:B------:R-:W-:Y:S02]  /*04e0*/  IADD3 R0, P4, PT, R10, R3, RZ ;  /* 0x000000030a007210 */ /* 0x000fe40007f9e0ff */
[----:B------:R-:W-:Y:S02]  /*04f0*/  LEA.HI.X R53, R5, UR9, R2, 0x2, P3 ;  /* 0x0000000905357c11 */ /* 0x000fe400098f1402 */
[----:B------:R-:W-:Y:S02]  /*0500*/  LEA.HI.X R55, R11, UR9, R4, 0x2, P2 ;  /* 0x000000090b377c11 */ /* 0x000fe400090f1404 */
[C---:B------:R-:W-:Y:S02]  /*0510*/  ISETP.LT.AND P3, PT, R9.reuse, R6, !P0 ;  /* 0x000000060900720c */ /* 0x040fe40004761270 */
[----:B------:R-:W-:-:S02]  /*0520*/  IADD3 R17, PT, PT, R9, 0x1, RZ ;  /* 0x0000000109117810 */ /* 0x000fc40007ffe0ff */
[-C--:B------:R-:W-:Y:S02]  /*0530*/  ISETP.LT.AND P2, PT, R9, R6.reuse, !P1 ;  /* 0x000000060900720c */ /* 0x080fe40004f41270 */
[----:B------:R-:W-:Y:S02]  /*0540*/  LEA.HI.X.SX32 R3, R3, RZ, 0x1, P4 ;  /* 0x000000ff03037211 */ /* 0x000fe400020f0eff */
[----:B------:R-:W-:Y:S02]  /*0550*/  LEA R50, P4, R0, UR8, 0x2 ;  /* 0x0000000800327c11 */ /* 0x000fe4000f8810ff */
[----:B------:R-:W-:Y:S02]  /*0560*/  P2R R47, PR, RZ, 0x8 ;  /* 0x00000008ff2f7803 */ /* 0x000fe40000000000 */
[----:B------:R-:W-:Y:S02]  /*0570*/  P2R R46, PR, RZ, 0x4 ;  /* 0x00000004ff2e7803 */ /* 0x000fe40000000000 */
[----:B------:R-:W-:-:S02]  /*0580*/  ISETP.LT.AND P3, PT, R17, R6, !P1 ;  /* 0x000000061100720c */ /* 0x000fc40004f61270 */
[CC--:B------:R-:W-:Y:S02]  /*0590*/  ISETP.LT.AND P2, PT, R19.reuse, R6.reuse, !P0 ;  /* 0x000000061300720c */ /* 0x0c0fe40004741270 */
[----:B------:R-:W-:Y:S02]  /*05a0*/  IADD3 R4, PT, PT, R10, 0x2, RZ ;  /* 0x000000020a047810 */ /* 0x000fe40007ffe0ff */
[----:B------:R-:W-:Y:S02]  /*05b0*/  LEA.HI.X R51, R0, UR9, R3, 0x2, P4 ;  /* 0x0000000900337c11 */ /* 0x000fe4000a0f1403 */
[----:B------:R-:W-:Y:S02]  /*05c0*/  P2R R0, PR, RZ, 0x8 ;  /* 0x00000008ff007803 */ /* 0x000fe40000000000 */
[----:B------:R-:W-:Y:S02]  /*05d0*/  ISETP.LT.AND P3, PT, R19, R6, !P1 ;  /* 0x000000061300720c */ /* 0x000fe40004f61270 */
[----:B------:R-:W-:-:S02]  /*05e0*/  P2R R2, PR, RZ, 0x4 ;  /* 0x00000004ff027803 */ /* 0x000fc40000000000 */
[----:B------:R-:W-:Y:S02]  /*05f0*/  ISETP.GE.U32.AND P2, PT, R4, R7, PT ;  /* 0x000000070400720c */ /* 0x000fe40003f46070 */
[CC--:B------:R-:W-:Y:S02]  /*0600*/  ISETP.LT.AND P4, PT, R17.reuse, R6.reuse, !P0 ;  /* 0x000000061100720c */ /* 0x0c0fe40004781270 */
[----:B------:R-:W-:Y:S02]  /*0610*/  P2R R3, PR, RZ, 0x8 ;  /* 0x00000008ff037803 */ /* 0x000fe40000000000 */
[----:B------:R-:W-:Y:S02]  /*0620*/  ISETP.LT.AND P3, PT, R17, R6, !P2 ;  /* 0x000000061100720c */ /* 0x000fe40005761270 */
[----:B------:R-:W-:Y:S02]  /*0630*/  IADD3 R12, PT, PT, R10, 0x3, RZ ;  /* 0x000000030a0c7810 */ /* 0x000fe40007ffe0ff */
[----:B------:R-:W-:-:S02]  /*0640*/  P2R R11, PR, RZ, 0x10 ;  /* 0x00000010ff0b7803 */ /* 0x000fc40000000000 */
[-C--:B------:R-:W-:Y:S02]  /*0650*/  ISETP.LT.AND P5, PT, R9, R6.reuse, !P2 ;  /* 0x000000060900720c */ /* 0x080fe400057a1270 */
[----:B------:R-:W-:Y:S02]  /*0660*/  ISETP.LT.AND P4, PT, R19, R6, !P2 ;  /* 0x000000061300720c */ /* 0x000fe40005781270 */
[----:B------:R-:W-:Y:S02]  /*0670*/  P2R R4, PR, RZ, 0x8 ;  /* 0x00000008ff047803 */ /* 0x000fe40000000000 */
[----:B------:R-:W-:Y:S02]  /*0680*/  ISETP.GE.U32.AND P3, PT, R12, R7, PT ;  /* 0x000000070c00720c */ /* 0x000fe40003f66070 */
[----:B------:R-:W-:Y:S02]  /*0690*/  P2R R45, PR, RZ, 0x20 ;  /* 0x00000020ff2d7803 */ /* 0x000fe40000000000 */
[----:B------:R-:W-:-:S02]  /*06a0*/  P2R R5, PR, RZ, 0x10 ;  /* 0x00000010ff057803 */ /* 0x000fc40000000000 */
[----:B------:R-:W-:Y:S02]  /*06b0*/  IADD3 R15, PT, PT, R10, R15, RZ ;  /* 0x0000000f0a0f7210 */ /* 0x000fe40007ffe0ff */
[-C--:B------:R-:W-:Y:S01]  /*06c0*/  ISETP.LT.AND P6, PT, R9, R6.reuse, !P3 ;  /* 0x000000060900720c */ /* 0x080fe20005fc1270 */
[----:B------:R-:W-:Y:S01]  /*06d0*/  HFMA2 R9, -RZ, RZ, 0, 0 ;  /* 0x00000000ff097431 */ /* 0x000fe200000001ff */
[-C--:B------:R-:W-:Y:S01]  /*06e0*/  ISETP.LT.AND P5, PT, R17, R6.reuse, !P3 ;  /* 0x000000061100720c */ /* 0x080fe20005fa1270 */
[----:B-1----:R-:W-:Y:S01]  /*06f0*/  IMAD.WIDE R58, R15, 0x4, R58 ;  /* 0x000000040f3a7825 */ /* 0x002fe200078e023a */
[-C--:B------:R-:W-:Y:S02]  /*0700*/  ISETP.LT.AND P4, PT, R19, R6.reuse, !P3 ;  /* 0x000000061300720c */ /* 0x080fe40005f81270 */
[CC--:B------:R-:W-:Y:S02]  /*0710*/  ISETP.LT.AND P0, PT, R21.reuse, R6.reuse, !P0 ;  /* 0x000000061500720c */ /* 0x0c0fe40004701270 */
[----:B------:R-:W-:-:S02]  /*0720*/  ISETP.LT.AND P1, PT, R21, R6, !P1 ;  /* 0x000000061500720c */ /* 0x000fc40004f21270 */
[CC--:B------:R-:W-:Y:S02]  /*0730*/  ISETP.LT.AND P2, PT, R21.reuse, R6.reuse, !P2 ;  /* 0x000000061500720c */ /* 0x0c0fe40005741270 */
[----:B------:R-:W-:Y:S02]  /*0740*/  ISETP.LT.AND P3, PT, R21, R6, !P3 ;  /* 0x000000061500720c */ /* 0x000fe40005f61270 */
[----:B------:R-:W-:Y:S02]  /*0750*/  P2R R44, PR, RZ, 0x40 ;  /* 0x00000040ff2c7803 */ /* 0x000fe40000000000 */
[----:B------:R-:W-:Y:S02]  /*0760*/  P2R R6, PR, RZ, 0x20 ;  /* 0x00000020ff067803 */ /* 0x000fe40000000000 */
[----:B------:R-:W-:-:S07]  /*0770*/  P2R R7, PR, RZ, 0x10 ;  /* 0x00000010ff077803 */ /* 0x000fce0000000000 */
.L_x_19:
[----:B01----:R-:W0:Y:S01]  /*0780*/  S2R R16, SR_TID.X ;  /* 0x0000000000107919 */ /* 0x003e220000002100 */
[----:B------:R-:W1:Y:S01]  /*0790*/  LDCU UR9, c[0x0][0x3a8] ;  /* 0x00007500ff0977ac */ /* 0x000e620008000800 */
[----:B------:R-:W-:Y:S01]  /*07a0*/  BSSY.RECONVERGENT B0, `(.L_x_11) ;  /* 0x0000090000007945 */ /* 0x000fe20003800200 */
[----:B--2---:R-:W-:Y:S01]  /*07b0*/  LOP3.LUT R10, R9, 0x1, RZ, 0xc0, !PT ;  /* 0x00000001090a7812 */ /* 0x004fe200078ec0ff */
[----:B------:R-:W2:Y:S01]  /*07c0*/  LDCU UR12, c[0x0][0x3a4] ;  /* 0x00007480ff0c77ac */ /* 0x000ea20008000800 */
[----:B------:R-:W3:Y:S01]  /*07d0*/  LDCU UR8, c[0x0][0x3a0] ;  /* 0x00007400ff0877ac */ /* 0x000ee20008000800 */
[----:B0-----:R-:W-:-:S13]  /*07e0*/  ISETP.GT.U32.AND P4, PT, R16, 0x3f, PT ;  /* 0x0000003f1000780c */ /* 0x001fda0003f84070 */
[----:B-123--:R-:W-:Y:S05]  /*07f0*/  @P4 BRA `(.L_x_12) ;  /* 0x0000000800284947 */ /* 0x00efea0003800000 */
[----:B------:R-:W0:Y:S01]  /*0800*/  S2R R15, SR_CgaCtaId ;  /* 0x00000000000f7919 */ /* 0x000e220000008800 */
[----:B------:R-:W1:Y:S01]  /*0810*/  LDCU UR6, c[0x0][0x3a8] ;  /* 0x00007500ff0677ac */ /* 0x000e620008000800 */
[C---:B------:R-:W-:Y:S01]  /*0820*/  LOP3.LUT R19, R16.reuse, 0x20, RZ, 0xc0, !PT ;  /* 0x0000002010137812 */ /* 0x040fe200078ec0ff */
[----:B------:R-:W-:Y:S01]  /*0830*/  BSSY.RECONVERGENT B1, `(.L_x_13) ;  /* 0x000004e000017945 */ /* 0x000fe20003800200 */
[----:B------:R-:W-:Y:S02]  /*0840*/  SHF.L.U32 R13, R16, 0x2, RZ ;  /* 0x00000002100d7819 */ /* 0x000fe400000006ff */
[C---:B------:R-:W-:Y:S02]  /*0850*/  LOP3.LUT R17, R19.reuse, 0x1f, R16, 0xf8, !PT ;  /* 0x0000001f13117812 */ /* 0x040fe400078ef810 */
[C---:B------:R-:W-:Y:S02]  /*0860*/  LOP3.LUT R23, R19.reuse, 0xc0, RZ, 0xfc, !PT ;  /* 0x000000c013177812 */ /* 0x040fe400078efcff */
[----:B------:R-:W-:-:S02]  /*0870*/  LOP3.LUT R25, R19, 0x40, RZ, 0xfc, !PT ;  /* 0x0000004013197812 */ /* 0x000fc400078efcff */
[----:B------:R-:W-:Y:S02]  /*0880*/  LEA.HI R21, R19, UR4, RZ, 0x1b ;  /* 0x0000000413157c11 */ /* 0x000fe4000f8fd8ff */
[----:B------:R-:W-:Y:S02]  /*0890*/  LOP3.LUT R12, R17, 0xc0, RZ, 0xfc, !PT ;  /* 0x000000c0110c7812 */ /* 0x000fe400078efcff */
[----:B------:R-:W-:Y:S02]  /*08a0*/  MOV R14, 0x400 ;  /* 0x00000400000e7802 */ /* 0x000fe40000000f00 */
[----:B------:R-:W-:Y:S02]  /*08b0*/  LOP3.LUT R22, R16, 0x1f, RZ, 0xc0, !PT ;  /* 0x0000001f10167812 */ /* 0x000fe400078ec0ff */
[----:B------:R-:W-:Y:S02]  /*08c0*/  LOP3.LUT R19, R19, 0x80, RZ, 0xfc, !PT ;  /* 0x0000008013137812 */ /* 0x000fe400078efcff */
[----:B------:R-:W-:-:S02]  /*08d0*/  LOP3.LUT R13, R13, 0x7c, RZ, 0xc0, !PT ;  /* 0x0000007c0d0d7812 */ /* 0x000fc400078ec0ff */
[----:B------:R-:W-:Y:S02]  /*08e0*/  SHF.R.U32.HI R12, RZ, 0x5, R12 ;  /* 0x00000005ff0c7819 */ /* 0x000fe4000001160c */
[----:B------:R-:W-:Y:S02]  /*08f0*/  LEA R22, R9, R22, 0x5 ;  /* 0x0000001609167211 */ /* 0x000fe400078e28ff */
[----:B------:R-:W-:Y:S01]  /*0900*/  LEA.HI R23, R23, UR4, RZ, 0x1b ;  /* 0x0000000417177c11 */ /* 0x000fe2000f8fd8ff */
[----:B------:R-:W-:Y:S01]  /*0910*/  IMAD R20, R12, 0x90, R13 ;  /* 0x000000900c147824 */ /* 0x000fe200078e020d */
[----:B------:R-:W-:Y:S01]  /*0920*/  LEA.HI R25, R25, UR4, RZ, 0x1b ;  /* 0x0000000419197c11 */ /* 0x000fe2000f8fd8ff */
[--C-:B-1----:R-:W-:Y:S01]  /*0930*/  IMAD R35, R21, UR6, R22.reuse ;  /* 0x0000000615237c24 */ /* 0x102fe2000f8e0216 */
[----:B0-----:R-:W-:Y:S01]  /*0940*/  LEA R15, R15, R14, 0x18 ;  /* 0x0000000e0f0f7211 */ /* 0x001fe200078ec0ff */
[--C-:B------:R-:W-:Y:S01]  /*0950*/  IMAD R29, R23, UR6, R22.reuse ;  /* 0x00000006171d7c24 */ /* 0x100fe2000f8e0216 */
[----:B------:R-:W-:Y:S01]  /*0960*/  LEA.HI R37, R19, UR4, RZ, 0x1b ;  /* 0x0000000413257c11 */ /* 0x000fe2000f8fd8ff */
[--C-:B------:R-:W-:Y:S01]  /*0970*/  IMAD R33, R25, UR6, R22.reuse ;  /* 0x0000000619217c24 */ /* 0x100fe2000f8e0216 */
[----:B------:R-:W-:Y:S01]  /*0980*/  MOV R24, R17 ;  /* 0x0000001100187202 */ /* 0x000fe20000000f00 */
[----:B------:R-:W-:Y:S01]  /*0990*/  IMAD R27, R10, 0x2400, R15 ;  /* 0x000024000a1b7824 */ /* 0x000fe200078e020f */
[----:B------:R-:W-:Y:S01]  /*09a0*/  ISETP.GE.AND P4, PT, R22, UR6, PT ;  /* 0x0000000616007c0c */ /* 0x000fe2000bf86270 */
[----:B------:R-:W-:-:S12]  /*09b0*/  IMAD R31, R37, UR6, R22 ;  /* 0x00000006251f7c24 */ /* 0x000fd8000f8e0216 */
.L_x_14:
[----:B------:R-:W-:Y:S01]  /*09c0*/  ISETP.GE.OR P5, PT, R21, UR8, P4 ;  /* 0x0000000815007c0c */ /* 0x000fe2000a7a6670 */
[----:B0-----:R-:W0:Y:S01]  /*09d0*/  LDC R36, c[0x0][0x3a8] ;  /* 0x0000ea00ff247b82 */ /* 0x001e220000000800 */
[----:B------:R-:W-:-:S11]  /*09e0*/  HFMA2 R26, -RZ, RZ, 0, 0 ;  /* 0x00000000ff1a7431 */ /* 0x000fd600000001ff */
[----:B------:R-:W1:Y:S02]  /*09f0*/  @!P5 LDC.64 R14, c[0x0][0x380] ;  /* 0x0000e000ff0edb82 */ /* 0x000e640000000a00 */
[----:B-1----:R-:W-:-:S05]  /*0a00*/  @!P5 IMAD.WIDE.U32 R14, R35, 0x4, R14 ;  /* 0x00000004230ed825 */ /* 0x002fca00078e000e */
[----:B------:R1:W2:Y:S01]  /*0a10*/  @!P5 LDG.E.CONSTANT R26, desc[UR10][R14.64] ;  /* 0x0000000a0e1ad981 */ /* 0x0002a2000c1e9900 */
[----:B0-----:R-:W-:Y:S02]  /*0a20*/  ISETP.GE.AND P5, PT, R22, R36, PT ;  /* 0x000000241600720c */ /* 0x001fe40003fa6270 */
[----:B------:R-:W-:Y:S02]  /*0a30*/  MOV R28, RZ ;  /* 0x000000ff001c7202 */ /* 0x000fe40000000f00 */
[----:B------:R-:W-:-:S13]  /*0a40*/  ISETP.GE.OR P6, PT, R25, UR8, P5 ;  /* 0x0000000819007c0c */ /* 0x000fda000afc6670 */
[----:B------:R-:W0:Y:S02]  /*0a50*/  @!P6 LDC.64 R12, c[0x0][0x380] ;  /* 0x0000e000ff0ceb82 */ /* 0x000e240000000a00 */
[----:B0-----:R-:W-:-:S05]  /*0a60*/  @!P6 IMAD.WIDE.U32 R18, R33, 0x4, R12 ;  /* 0x000000042112e825 */ /* 0x001fca00078e000c */
[----:B------:R0:W3:Y:S01]  /*0a70*/  @!P6 LDG.E.CONSTANT R28, desc[UR10][R18.64] ;  /* 0x0000000a121ce981 */ /* 0x0000e2000c1e9900 */
[----:B------:R-:W-:Y:S01]  /*0a80*/  ISETP.GE.OR P6, PT, R37, UR8, P5 ;  /* 0x0000000825007c0c */ /* 0x000fe2000afc6670 */
[----:B------:R-:W-:Y:S01]  /*0a90*/  HFMA2 R30, -RZ, RZ, 0, 0 ;  /* 0x00000000ff1e7431 */ /* 0x000fe200000001ff */
[----:B------:R-:W-:-:S11]  /*0aa0*/  ISETP.GE.OR P5, PT, R23, UR8, P5 ;  /* 0x0000000817007c0c */ /* 0x000fd6000afa6670 */
[----:B------:R-:W4:Y:S08]  /*0ab0*/  @!P6 LDC.64 R12, c[0x0][0x380] ;  /* 0x0000e000ff0ceb82 */ /* 0x000f300000000a00 */
[----:B-1----:R-:W1:Y:S01]  /*0ac0*/  @!P5 LDC.64 R14, c[0x0][0x380] ;  /* 0x0000e000ff0edb82 */ /* 0x002e620000000a00 */
[----:B------:R-:W-:Y:S01]  /*0ad0*/  MOV R34, RZ ;  /* 0x000000ff00227202 */ /* 0x000fe20000000f00 */
[----:B----4-:R-:W-:-:S05]  /*0ae0*/  @!P6 IMAD.WIDE.U32 R12, R31, 0x4, R12 ;  /* 0x000000041f0ce825 */ /* 0x010fca00078e000c */
[----:B------:R4:W5:Y:S01]  /*0af0*/  @!P6 LDG.E.CONSTANT R30, desc[UR10][R12.64] ;  /* 0x0000000a0c1ee981 */ /* 0x000962000c1e9900 */
[----:B-1----:R-:W-:-:S05]  /*0b00*/  @!P5 IMAD.WIDE.U32 R14, R29, 0x4, R14 ;  /* 0x000000041d0ed825 */ /* 0x002fca00078e000e */
[----:B------:R1:W5:Y:S01]  /*0b10*/  @!P5 LDG.E.CONSTANT R34, desc[UR10][R14.64] ;  /* 0x0000000a0e22d981 */ /* 0x000362000c1e9900 */
[----:B------:R-:W-:Y:S02]  /*0b20*/  SHF.L.U32 R38, R16, 0x2, RZ ;  /* 0x0000000210267819 */ /* 0x000fe400000006ff */
[C---:B0-----:R-:W-:Y:S02]  /*0b30*/  LOP3.LUT R19, R17.reuse, 0x40, RZ, 0xfc, !PT ;  /* 0x0000004011137812 */ /* 0x041fe400078efcff */
[----:B------:R-:W-:Y:S02]  /*0b40*/  LOP3.LUT R32, R17, 0x80, RZ, 0xfc, !PT ;  /* 0x0000008011207812 */ /* 0x000fe400078efcff */
[----:B------:R-:W-:Y:S02]  /*0b50*/  SHF.R.U32.HI R18, RZ, 0x5, R17 ;  /* 0x00000005ff127819 */ /* 0x000fe40000011611 */
[----:B------:R-:W-:Y:S02]  /*0b60*/  LOP3.LUT R39, R38, 0x7c, RZ, 0xc0, !PT ;  /* 0x0000007c26277812 */ /* 0x000fe400078ec0ff */
[----:B------:R-:W-:-:S02]  /*0b70*/  SHF.R.U32.HI R19, RZ, 0x5, R19 ;  /* 0x00000005ff137819 */ /* 0x000fc40000011613 */
[----:B------:R-:W-:Y:S01]  /*0b80*/  SHF.R.U32.HI R32, RZ, 0x5, R32 ;  /* 0x00000005ff207819 */ /* 0x000fe20000011620 */
[--C-:B------:R-:W-:Y:S01]  /*0b90*/  IMAD R18, R18, 0x90, R39.reuse ;  /* 0x0000009012127824 */ /* 0x100fe200078e0227 */
[----:B------:R-:W-:Y:S01]  /*0ba0*/  ISETP.GE.U32.AND P5, PT, R24, 0x700, PT ;  /* 0x000007001800780c */ /* 0x000fe20003fa6070 */
[--C-:B----4-:R-:W-:Y:S01]  /*0bb0*/  IMAD R12, R19, 0x90, R39.reuse ;  /* 0x00000090130c7824 */ /* 0x110fe200078e0227 */
[----:B------:R-:W-:Y:S01]  /*0bc0*/  LEA R35, R36, R35, 0x3 ;  /* 0x0000002324237211 */ /* 0x000fe200078e18ff */
[----:B------:R-:W-:Y:S01]  /*0bd0*/  IMAD R32, R32, 0x90, R39 ;  /* 0x0000009020207824 */ /* 0x000fe200078e0227 */
[-C--:B------:R-:W-:Y:S02]  /*0be0*/  IADD3 R13, PT, PT, R18, R27.reuse, RZ ;  /* 0x0000001b120d7210 */ /* 0x080fe40007ffe0ff */
[-C--:B-1----:R-:W-:Y:S02]  /*0bf0*/  IADD3 R15, PT, PT, R12, R27.reuse, RZ ;  /* 0x0000001b0c0f7210 */ /* 0x082fe40007ffe0ff */
[----:B------:R-:W-:-:S02]  /*0c00*/  IADD3 R19, PT, PT, R32, R27, RZ ;  /* 0x0000001b20137210 */ /* 0x000fc40007ffe0ff */
[----:B------:R-:W-:Y:S02]  /*0c10*/  IADD3 R39, PT, PT, R20, R27, RZ ;  /* 0x0000001b14277210 */ /* 0x000fe40007ffe0ff */
[----:B------:R-:W-:Y:S02]  /*0c20*/  IADD3 R12, PT, PT, R24, 0x100, RZ ;  /* 0x00000100180c7810 */ /* 0x000fe40007ffe0ff */
[C---:B------:R-:W-:Y:S02]  /*0c30*/  LEA R33, R36.reuse, R33, 0x3 ;  /* 0x0000002124217211 */ /* 0x040fe400078e18ff */
[C---:B------:R-:W-:Y:S02]  /*0c40*/  LEA R31, R36.reuse, R31, 0x3 ;  /* 0x0000001f241f7211 */ /* 0x040fe400078e18ff */
[----:B------:R-:W-:Y:S02]  /*0c50*/  LEA R29, R36, R29, 0x3 ;  /* 0x0000001d241d7211 */ /* 0x000fe400078e18ff */
[----:B------:R-:W-:-:S02]  /*0c60*/  IADD3 R21, PT, PT, R21, 0x8, RZ ;  /* 0x0000000815157810 */ /* 0x000fc40007ffe0ff */
[----:B------:R-:W-:Y:S02]  /*0c70*/  MOV R24, R12 ;  /* 0x0000000c00187202 */ /* 0x000fe40000000f00 */
[----:B------:R-:W-:Y:S02]  /*0c80*/  IADD3 R23, PT, PT, R23, 0x8, RZ ;  /* 0x0000000817177810 */ /* 0x000fe40007ffe0ff */
[----:B------:R-:W-:Y:S02]  /*0c90*/  IADD3 R37, PT, PT, R37, 0x8, RZ ;  /* 0x0000000825257810 */ /* 0x000fe40007ffe0ff */
[----:B------:R-:W-:Y:S02]  /*0ca0*/  IADD3 R25, PT, PT, R25, 0x8, RZ ;  /* 0x0000000819197810 */ /* 0x000fe40007ffe0ff */
[----:B------:R-:W-:Y:S01]  /*0cb0*/  IADD3 R27, PT, PT, R27, 0x480, RZ ;  /* 0x000004801b1b7810 */ /* 0x000fe20007ffe0ff */
[----:B--2---:R0:W-:Y:S04]  /*0cc0*/  STS [R13], R26 ;  /* 0x0000001a0d007388 */ /* 0x0041e80000000800 */
[----:B---3--:R0:W-:Y:S04]  /*0cd0*/  STS [R15], R28 ;  /* 0x0000001c0f007388 */ /* 0x0081e80000000800 */
[----:B-----5:R0:W-:Y:S04]  /*0ce0*/  STS [R19], R30 ;  /* 0x0000001e13007388 */ /* 0x0201e80000000800 */
[----:B------:R0:W-:Y:S01]  /*0cf0*/  STS [R39], R34 ;  /* 0x0000002227007388 */ /* 0x0001e20000000800 */
[----:B------:R-:W-:Y:S05]  /*0d00*/  @!P5 BRA `(.L_x_14) ;  /* 0xfffffffc002cd947 */ /* 0x000fea000383ffff */
[----:B------:R-:W-:Y:S05]  /*0d10*/  BSYNC.RECONVERGENT B1 ;  /* 0x0000000000017941 */ /* 0x000fea0003800200 */
.L_x_13:
[----:B0-----:R-:W0:Y:S01]  /*0d20*/  S2R R13, SR_CgaCtaId ;  /* 0x00000000000d7919 */ /* 0x001e220000008800 */
[----:B------:R-:W-:Y:S01]  /*0d30*/  MOV R12, 0x400 ;  /* 0x00000400000c7802 */ /* 0x000fe20000000f00 */
[----:B------:R-:W1:Y:S01]  /*0d40*/  LDCU UR6, c[0x0][0x3a4] ;  /* 0x00007480ff0677ac */ /* 0x000e620008000800 */
[----:B------:R-:W-:Y:S02]  /*0d50*/  IADD3 R32, PT, PT, R17, UR5, RZ ;  /* 0x0000000511207c10 */ /* 0x000fe4000fffe0ff */
[----:B------:R-:W-:Y:S02]  /*0d60*/  IADD3 R12, PT, PT, R12, 0x4800, RZ ;  /* 0x000048000c0c7810 */ /* 0x000fe40007ffe0ff */
[----:B-1----:R-:W-:Y:S02]  /*0d70*/  ISETP.GE.U32.AND P4, PT, R32, UR6, PT ;  /* 0x0000000620007c0c */ /* 0x002fe4000bf86070 */
[----:B0-----:R-:W-:-:S05]  /*0d80*/  LEA R13, R13, R12, 0x18 ;  /* 0x0000000c0d0d7211 */ /* 0x001fca00078ec0ff */
[----:B------:R-:W-:-:S05]  /*0d90*/  IMAD R12, R10, 0x2200, R13 ;  /* 0x000022000a0c7824 */ /* 0x000fca00078e020d */
[----:B------:R-:W-:-:S07]  /*0da0*/  LEA R25, R17, R12, 0x2 ;  /* 0x0000000c11197211 */ /* 0x000fce00078e10ff */
.L_x_15:
[----:B------:R-:W-:Y:S01]  /*0db0*/  SHF.R.U32.HI R24, RZ, 0x6, R17 ;  /* 0x00000006ff187819 */ /* 0x000fe20000011611 */
[----:B0-----:R-:W-:-:S03]  /*0dc0*/  HFMA2 R18, -RZ, RZ, 0, 0 ;  /* 0x00000000ff127431 */ /* 0x001fc600000001ff */
[----:B------:R-:W-:-:S04]  /*0dd0*/  LEA R15, R9, R24, 0x5 ;  /* 0x00000018090f7211 */ /* 0x000fc800078e28ff */
[----:B------:R-:W-:-:S13]  /*0de0*/  ISETP.GE.OR P4, PT, R15, UR9, P4 ;  /* 0x000000090f007c0c */ /* 0x000fda000a786670 */
[----:B------:R-:W0:Y:S01]  /*0df0*/  @!P4 LDC.64 R12, c[0x0][0x388] ;  /* 0x0000e200ff0ccb82 */ /* 0x000e220000000a00 */
[----:B------:R-:W-:Y:S01]  /*0e00*/  @!P4 IMAD R15, R15, UR12, R32 ;  /* 0x0000000c0f0fcc24 */ /* 0x000fe2000f8e0220 */
[----:B------:R-:W-:-:S04]  /*0e10*/  IADD3 R14, PT, PT, R17, 0x40, RZ ;  /* 0x00000040110e7810 */ /* 0x000fc80007ffe0ff */
[----:B------:R-:W-:-:S04]  /*0e20*/  SHF.R.U32.HI R26, RZ, 0x6, R14 ;  /* 0x00000006ff1a7819 */ /* 0x000fc8000001160e */
[----:B------:R-:W-:Y:S01]  /*0e30*/  LEA R19, R9, R26, 0x5 ;  /* 0x0000001a09137211 */ /* 0x000fe200078e28ff */
[----:B0-----:R-:W-:-:S05]  /*0e40*/  @!P4 IMAD.WIDE R12, R15, 0x4, R12 ;  /* 0x000000040f0cc825 */ /* 0x001fca00078e020c */
[----:B------:R0:W2:Y:S01]  /*0e50*/  @!P4 LDG.E.CONSTANT R18, desc[UR10][R12.64] ;  /* 0x0000000a0c12c981 */ /* 0x0000a2000c1e9900 */
[----:B------:R-:W-:Y:S02]  /*0e60*/  ISETP.GE.U32.AND P4, PT, R32, UR12, PT ;  /* 0x0000000c20007c0c */ /* 0x000fe4000bf86070 */
[----:B------:R-:W-:Y:S02]  /*0e70*/  CS2R R20, SRZ ;  /* 0x0000000000147805 */ /* 0x000fe4000001ff00 */
[----:B------:R-:W-:-:S13]  /*0e80*/  ISETP.GE.OR P5, PT, R19, UR9, P4 ;  /* 0x0000000913007c0c */ /* 0x000fda000a7a6670 */
[----:B------:R-:W1:Y:S01]  /*0e90*/  @!P5 LDC.64 R14, c[0x0][0x388] ;  /* 0x0000e200ff0edb82 */ /* 0x000e620000000a00 */
[----:B0-----:R-:W-:Y:S01]  /*0ea0*/  IADD3 R12, PT, PT, R17, 0x80, RZ ;  /* 0x00000080110c7810 */ /* 0x001fe20007ffe0ff */
[----:B------:R-:W-:-:S03]  /*0eb0*/  @!P5 IMAD R19, R19, UR12, R32 ;  /* 0x0000000c1313dc24 */ /* 0x000fc6000f8e0220 */
[----:B------:R-:W-:Y:S01]  /*0ec0*/  SHF.R.U32.HI R28, RZ, 0x6, R12 ;  /* 0x00000006ff1c7819 */ /* 0x000fe2000001160c */
[----:B-1----:R-:W-:-:S03]  /*0ed0*/  @!P5 IMAD.WIDE R14, R19, 0x4, R14 ;  /* 0x00000004130ed825 */ /* 0x002fc600078e020e */
[----:B------:R-:W-:Y:S02]  /*0ee0*/  LEA R19, R9, R28, 0x5 ;  /* 0x0000001c09137211 */ /* 0x000fe400078e28ff */
[----:B------:R0:W3:Y:S02]  /*0ef0*/  @!P5 LDG.E.CONSTANT R20, desc[UR10][R14.64] ;  /* 0x0000000a0e14d981 */ /* 0x0000e4000c1e9900 */
[----:B------:R-:W-:-:S13]  /*0f00*/  ISETP.GE.OR P5, PT, R19, UR9, P4 ;  /* 0x0000000913007c0c */ /* 0x000fda000a7a6670 */
[----:B------:R-:W1:Y:S01]  /*0f10*/  @!P5 LDC.64 R12, c[0x0][0x388] ;  /* 0x0000e200ff0cdb82 */ /* 0x000e620000000a00 */
[----:B------:R-:W-:-:S04]  /*0f20*/  @!P5 IMAD R19, R19, UR12, R32 ;  /* 0x0000000c1313dc24 */ /* 0x000fc8000f8e0220 */
[----:B-1----:R-:W-:Y:S01]  /*0f30*/  @!P5 IMAD.WIDE R12, R19, 0x4, R12 ;  /* 0x00000004130cd825 */ /* 0x002fe200078e020c */
[----:B------:R-:W-:-:S04]  /*0f40*/  IADD3 R19, PT, PT, R17, 0xc0, RZ ;  /* 0x000000c011137810 */ /* 0x000fc80007ffe0ff */
[----:B------:R-:W-:Y:S01]  /*0f50*/  SHF.R.U32.HI R30, RZ, 0x6, R19 ;  /* 0x00000006ff1e7819 */ /* 0x000fe20000011613 */
[----:B------:R1:W4:Y:S01]  /*0f60*/  @!P5 LDG.E.CONSTANT R21, desc[UR10][R12.64] ;  /* 0x0000000a0c15d981 */ /* 0x000322000c1e9900 */
[----:B------:R-:W-:Y:S02]  /*0f70*/  MOV R22, RZ ;  /* 0x000000ff00167202 */ /* 0x000fe40000000f00 */
[----:B------:R-:W-:-:S04]  /*0f80*/  LEA R19, R9, R30, 0x5 ;  /* 0x0000001e09137211 */ /* 0x000fc800078e28ff */
[----:B------:R-:W-:-:S13]  /*0f90*/  ISETP.GE.OR P5, PT, R19, UR9, P4 ;  /* 0x0000000913007c0c */ /* 0x000fda000a7a6670 */
[----:B0-----:R-:W0:Y:S01]  /*0fa0*/  @!P5 LDC.64 R14, c[0x0][0x388] ;  /* 0x0000e200ff0edb82 */ /* 0x001e220000000a00 */
[----:B------:R-:W-:-:S04]  /*0fb0*/  @!P5 IMAD R19, R19, UR12, R32 ;  /* 0x0000000c1313dc24 */ /* 0x000fc8000f8e0220 */
[----:B0-----:R-:W-:-:S05]  /*0fc0*/  @!P5 IMAD.WIDE R14, R19, 0x4, R14 ;  /* 0x00000004130ed825 */ /* 0x001fca00078e020e */
[----:B------:R-:W5:Y:S01]  /*0fd0*/  @!P5 LDG.E.CONSTANT R22, desc[UR10][R14.64] ;  /* 0x0000000a0e16d981 */ /* 0x000f62000c1e9900 */
[--C-:B------:R-:W-:Y:S01]  /*0fe0*/  IMAD R19, R24, 0x110, R25.reuse ;  /* 0x0000011018137824 */ /* 0x100fe200078e0219 */
[C---:B------:R-:W-:Y:S01]  /*0ff0*/  ISETP.GE.U32.AND P5, PT, R17.reuse, 0x700, PT ;  /* 0x000007001100780c */ /* 0x040fe20003fa6070 */
[--C-:B-1----:R-:W-:Y:S01]  /*1000*/  IMAD R13, R26, 0x110, R25.reuse ;  /* 0x000001101a0d7824 */ /* 0x102fe200078e0219 */
[----:B------:R-:W-:Y:S01]  /*1010*/  IADD3 R24, PT, PT, R17, 0x100, RZ ;  /* 0x0000010011187810 */ /* 0x000fe20007ffe0ff */
[--C-:B------:R-:W-:Y:S02]  /*1020*/  IMAD R12, R28, 0x110, R25.reuse ;  /* 0x000001101c0c7824 */ /* 0x100fe400078e0219 */
[----:B------:R-:W-:Y:S01]  /*1030*/  IMAD R23, R30, 0x110, R25 ;  /* 0x000001101e177824 */ /* 0x000fe200078e0219 */
[----:B------:R-:W-:Y:S01]  /*1040*/  MOV R17, R24 ;  /* 0x0000001800117202 */ /* 0x000fe20000000f00 */
[----:B--2---:R0:W-:Y:S04]  /*1050*/  STS [R19], R18 ;  /* 0x0000001213007388 */ /* 0x0041e80000000800 */
[----:B---3--:R0:W-:Y:S04]  /*1060*/  STS [R13], R20 ;  /* 0x000000140d007388 */ /* 0x0081e80000000800 */
[----:B----4-:R0:W-:Y:S04]  /*1070*/  STS [R12], R21 ;  /* 0x000000150c007388 */ /* 0x0101e80000000800 */
[----:B-----5:R0:W-:Y:S01]  /*1080*/  STS [R23], R22 ;  /* 0x0000001617007388 */ /* 0x0201e20000000800 */
[----:B------:R-:W-:Y:S05]  /*1090*/  @!P5 BRA `(.L_x_15) ;  /* 0xfffffffc0044d947 */ /* 0x000fea000383ffff */
.L_x_12:
[----:B------:R-:W-:Y:S05]  /*10a0*/  BSYNC.RECONVERGENT B0 ;  /* 0x0000000000007941 */ /* 0x000fea0003800200 */
.L_x_11:
[----:B------:R-:W-:Y:S01]  /*10b0*/  BAR.SYNC.DEFER_BLOCKING 0x0 ;  /* 0x0000000000007b1d */ /* 0x000fe20000010000 */
[----:B------:R-:W-:-:S05]  /*10c0*/  ISETP.GE.U32.AND P4, PT, R16, 0x40, PT ;  /* 0x000000401000780c */ /* 0x000fca0003f86070 */
[----:B------:R-:W-:Y:S08]  /*10d0*/  BSSY.RECONVERGENT B0, `(.L_x_16) ;  /* 0x000032d000007945 */ /* 0x000ff00003800200 */
[----:B------:R-:W-:Y:S05]  /*10e0*/  @!P4 BRA `(.L_x_17) ;  /* 0x0000003000acc947 */ /* 0x000fea0003800000 */
[----:B0-----:R-:W-:-:S04]  /*10f0*/  LEA.HI R12, R16, 0xfffffffe, RZ, 0x1b ;  /* 0xfffffffe100c7811 */ /* 0x001fc800078fd8ff */
[----:B------:R-:W-:-:S05]  /*1100*/  PRMT R12, R12, 0x9910, RZ ;  /* 0x000099100c0c7816 */ /* 0x000fca00000000ff */
[----:B------:R-:W-:-:S05]  /*1110*/  IMAD R12, R12, 0x56, RZ ;  /* 0x000000560c0c7824 */ /* 0x000fca00078e02ff */
[----:B------:R-:W-:-:S04]  /*1120*/  LOP3.LUT R12, R12, 0xffff, RZ, 0xc0, !PT ;  /* 0x0000ffff0c0c7812 */ /* 0x000fc800078ec0ff */
[----:B------:R-:W-:-:S04]  /*1130*/  SHF.R.U32.HI R13, RZ, 0xf, R12 ;  /* 0x0000000fff0d7819 */ /* 0x000fc8000001160c */
[----:B------:R-:W-:-:S04]  /*1140*/  LEA.HI R13, R12, R13, RZ, 0x18 ;  /* 0x0000000d0c0d7211 */ /* 0x000fc800078fc0ff */
[----:B------:R-:W-:-:S04]  /*1150*/  LOP3.LUT R13, R13, 0xff, RZ, 0xc0, !PT ;  /* 0x000000ff0d0d7812 */ /* 0x000fc800078ec0ff */
[----:B------:R-:W-:-:S13]  /*1160*/  ISETP.NE.AND P4, PT, R10, R13, PT ;  /* 0x0000000d0a00720c */ /* 0x000fda0003f85270 */
[----:B------:R-:W-:Y:S05]  /*1170*/  @P4 BRA `(.L_x_18) ;  /* 0x0000002400784947 */ /* 0x000fea0003800000 */
[----:B------:R-:W-:-:S04]  /*1180*/  ISETP.GT.U32.AND P4, PT, R16, 0x3f, PT ;  /* 0x0000003f1000780c */ /* 0x000fc80003f84070 */
[C---:B------:R-:W-:Y:S01]  /*1190*/  SEL R12, R13.reuse, 0xffffffff, P4 ;  /* 0xffffffff0d0c7807 */ /* 0x040fe20002000000 */
[----:B------:R-:W0:Y:S01]  /*11a0*/  S2R R14, SR_CgaCtaId ;  /* 0x00000000000e7919 */ /* 0x000e220000008800 */
[----:B------:R-:W-:Y:S02]  /*11b0*/  ISETP.GT.U32.AND P4, PT, R16, 0x3f, PT ;  /* 0x0000003f1000780c */ /* 0x000fe40003f84070 */
[----:B------:R-:W-:Y:S01]  /*11c0*/  LEA R10, R12, R1, 0x6 ;  /* 0x000000010c0a7211 */ /* 0x000fe200078e30ff */
[----:B------:R-:W1:Y:S01]  /*11d0*/  S2R R19, SR_CgaCtaId ;  /* 0x0000000000137919 */ /* 0x000e620000008800 */
[----:B------:R-:W-:-:S03]  /*11e0*/  SEL R17, R13, 0xffffffff, P4 ;  /* 0xffffffff0d117807 */ /* 0x000fc60002000000 */
[----:B------:R-:W2:Y:S04]  /*11f0*/  LDL.128 R20, [R10] ;  /* 0x000000000a147983 */ /* 0x000ea80000100c00 */
[----:B------:R-:W3:Y:S04]  /*1200*/  LDL.128 R36, [R10+0x10] ;  /* 0x000010000a247983 */ /* 0x000ee80000100c00 */
[----:B------:R-:W4:Y:S04]  /*1210*/  LDL.128 R40, [R10+0x20] ;  /* 0x000020000a287983 */ /* 0x000f280000100c00 */
[----:B------:R-:W5:Y:S01]  /*1220*/  LDL.128 R32, [R10+0x30] ;  /* 0x000030000a207983 */ /* 0x000f620000100c00 */
[----:B------:R-:W-:-:S02]  /*1230*/  MOV R13, 0x400 ;  /* 0x00000400000d7802 */ /* 0x000fc40000000f00 */
[----:B------:R-:W-:Y:S02]  /*1240*/  MOV R18, 0x400 ;  /* 0x0000040000127802 */ /* 0x000fe40000000f00 */
[----:B------:R-:W-:Y:S02]  /*1250*/  IADD3 R13, PT, PT, R13, 0x4800, RZ ;  /* 0x000048000d0d7810 */ /* 0x000fe40007ffe0ff */
[----:B------:R-:W-:Y:S02]  /*1260*/  IADD3 R18, PT, PT, R18, 0x4800, RZ ;  /* 0x0000480012127810 */ /* 0x000fe40007ffe0ff */
[----:B0-----:R-:W-:Y:S02]  /*1270*/  LEA R15, R14, R13, 0x18 ;  /* 0x0000000d0e0f7211 */ /* 0x001fe400078ec0ff */
[----:B------:R-:W-:Y:S02]  /*1280*/  SHF.L.U32 R13, R16, 0x5, RZ ;  /* 0x00000005100d7819 */ /* 0x000fe400000006ff */
[----:B-1----:R-:W-:Y:S01]  /*1290*/  LEA R18, R19, R18, 0x18 ;  /* 0x0000001213127211 */ /* 0x002fe200078ec0ff */
[----:B------:R-:W-:Y:S01]  /*12a0*/  IMAD R12, R12, 0x2200, R15 ;  /* 0x000022000c0c7824 */ /* 0x000fe200078e020f */
[----:B------:R-:W-:-:S02]  /*12b0*/  LOP3.LUT R13, R13, 0xe0, RZ, 0xc0, !PT ;  /* 0x000000e00d0d7812 */ /* 0x000fc400078ec0ff */
[----:B------:R-:W-:Y:S01]  /*12c0*/  SHF.L.U32 R16, R16, 0x5, RZ ;  /* 0x0000000510107819 */ /* 0x000fe200000006ff */
[----:B------:R-:W-:Y:S01]  /*12d0*/  IMAD R17, R17, 0x2200, R18 ;  /* 0x0000220011117824 */ /* 0x000fe200078e0212 */
[----:B------:R-:W-:Y:S02]  /*12e0*/  IADD3 R28, PT, PT, R12, R13, RZ ;  /* 0x0000000d0c1c7210 */ /* 0x000fe40007ffe0ff */
[----:B------:R-:W-:Y:S01]  /*12f0*/  LOP3.LUT R16, R16, 0xe0, RZ, 0xc0, !PT ;  /* 0x000000e010107812 */ /* 0x000fe200078ec0ff */
[----:B------:R-:W-:Y:S03]  /*1300*/  LDS.128 R12, [R8] ;  /* 0x00000000080c7984 */ /* 0x000fe60000000c00 */
[----:B------:R-:W-:Y:S01]  /*1310*/  IADD3 R48, PT, PT, R17, R16, RZ ;  /* 0x0000001011307210 */ /* 0x000fe20007ffe0ff */
[----:B------:R-:W2:Y:S04]  /*1320*/  LDS.128 R28, [R28] ;  /* 0x000000001c1c7984 */ /* 0x000ea80000000c00 */
[----:B------:R-:W3:Y:S04]  /*1330*/  LDS.128 R16, [R8+0x90] ;  /* 0x0000900008107984 */ /* 0x000ee80000000c00 */
[----:B------:R-:W0:Y:S01]  /*1340*/  LDS.128 R24, [R48+0x110] ;  /* 0x0001100030187984 */ /* 0x000e220000000c00 */
[C---:B--2---:R-:W-:Y:S01]  /*1350*/  FFMA R60, R12.reuse, R28, R20 ;  /* 0x0000001c0c3c7223 */ /* 0x044fe20000000014 */
[C---:B------:R-:W-:Y:S01]  /*1360*/  FFMA R62, R12.reuse, R29, R21 ;  /* 0x0000001d0c3e7223 */ /* 0x040fe20000000015 */
[C---:B------:R-:W-:Y:S01]  /*1370*/  FFMA R61, R12.reuse, R30, R22 ;  /* 0x0000001e0c3d7223 */ /* 0x040fe20000000016 */
[----:B------:R-:W-:Y:S01]  /*1380*/  FFMA R12, R12, R31, R23 ;  /* 0x0000001f0c0c7223 */ /* 0x000fe20000000017 */
[C---:B---3--:R-:W-:Y:S01]  /*1390*/  FFMA R64, R16.reuse, R29, R37 ;  /* 0x0000001d10407223 */ /* 0x048fe20000000025 */
[C---:B------:R-:W-:Y:S01]  /*13a0*/  FFMA R36, R16.reuse, R28, R36 ;  /* 0x0000001c10247223 */ /* 0x040fe20000000024 */
[C---:B------:R-:W-:Y:S01]  /*13b0*/  FFMA R37, R16.reuse, R30, R38 ;  /* 0x0000001e10257223 */ /* 0x040fe20000000026 */
[C---:B0-----:R-:W-:Y:S01]  /*13c0*/  FFMA R63, R13.reuse, R24, R60 ;  /* 0x000000180d3f7223 */ /* 0x041fe2000000003c */
[C---:B------:R-:W-:Y:S01]  /*13d0*/  FFMA R62, R13.reuse, R25, R62 ;  /* 0x000000190d3e7223 */ /* 0x040fe2000000003e */
[C---:B------:R-:W-:Y:S01]  /*13e0*/  FFMA R61, R13.reuse, R26, R61 ;  /* 0x0000001a0d3d7223 */ /* 0x040fe2000000003d */
[----:B------:R-:W-:Y:S01]  /*13f0*/  FFMA R60, R13, R27, R12 ;  /* 0x0000001b0d3c7223 */ /* 0x000fe2000000000c */
[----:B------:R-:W4:Y:S01]  /*1400*/  LDS.128 R20, [R8+0x120] ;  /* 0x0001200008147984 */ /* 0x000f220000000c00 */
[----:B------:R-:W-:Y:S01]  /*1410*/  FFMA R16, R16, R31, R39 ;  /* 0x0000001f10107223 */ /* 0x000fe20000000027 */
[C---:B------:R-:W-:Y:S01]  /*1420*/  FFMA R49, R17.reuse, R24, R36 ;  /* 0x0000001811317223 */ /* 0x040fe20000000024 */
[C---:B------:R-:W-:Y:S01]  /*1430*/  FFMA R13, R17.reuse, R26, R37 ;  /* 0x0000001a110d7223 */ /* 0x040fe20000000025 */
[C---:B------:R-:W-:Y:S01]  /*1440*/  FFMA R12, R17.reuse, R25, R64 ;  /* 0x00000019110c7223 */ /* 0x040fe20000000040 */
[----:B------:R-:W5:Y:S01]  /*1450*/  LDS.128 R36, [R8+0x1b0] ;  /* 0x0001b00008247984 */ /* 0x000f620000000c00 */
[----:B------:R-:W-:Y:S01]  /*1460*/  FFMA R16, R17, R27, R16 ;  /* 0x0000001b11107223 */ /* 0x000fe20000000010 */
[C---:B----4-:R-:W-:Y:S01]  /*1470*/  FFMA R64, R20.reuse, R29, R41 ;  /* 0x0000001d14407223 */ /* 0x050fe20000000029 */
[C---:B------:R-:W-:Y:S01]  /*1480*/  FFMA R17, R20.reuse, R30, R42 ;  /* 0x0000001e14117223 */ /* 0x040fe2000000002a */
[CC--:B------:R-:W-:Y:S01]  /*1490*/  FFMA R40, R20.reuse, R28.reuse, R40 ;  /* 0x0000001c14287223 */ /* 0x0c0fe20000000028 */
[----:B------:R-:W-:Y:S01]  /*14a0*/  FFMA R20, R20, R31, R43 ;  /* 0x0000001f14147223 */ /* 0x000fe2000000002b */
[C---:B-----5:R-:W-:Y:S01]  /*14b0*/  FFMA R42, R36.reuse, R28, R32 ;  /* 0x0000001c242a7223 */ /* 0x060fe20000000020 */
[C---:B------:R-:W-:Y:S01]  /*14c0*/  FFMA R66, R36.reuse, R29, R33 ;  /* 0x0000001d24427223 */ /* 0x040fe20000000021 */
[C---:B------:R-:W-:Y:S01]  /*14d0*/  FFMA R41, R36.reuse, R30, R34 ;  /* 0x0000001e24297223 */ /* 0x040fe20000000022 */
[----:B------:R-:W-:Y:S01]  /*14e0*/  FFMA R36, R36, R31, R35 ;  /* 0x0000001f24247223 */ /* 0x000fe20000000023 */
[C---:B------:R-:W-:Y:S01]  /*14f0*/  FFMA R33, R21.reuse, R24, R40 ;  /* 0x0000001815217223 */ /* 0x040fe20000000028 */
[----:B------:R-:W0:Y:S01]  /*1500*/  LDS.128 R28, [R48+0x220] ;  /* 0x00022000301c7984 */ /* 0x000e220000000c00 */
[C---:B------:R-:W-:Y:S01]  /*1510*/  FFMA R32, R21.reuse, R25, R64 ;  /* 0x0000001915207223 */ /* 0x040fe20000000040 */
[C---:B------:R-:W-:Y:S01]  /*1520*/  FFMA R35, R21.reuse, R26, R17 ;  /* 0x0000001a15237223 */ /* 0x040fe20000000011 */
[----:B------:R-:W-:Y:S01]  /*1530*/  FFMA R34, R21, R27, R20 ;  /* 0x0000001b15227223 */ /* 0x000fe20000000014 */
[C---:B------:R-:W-:Y:S01]  /*1540*/  FFMA R21, R37.reuse, R24, R42 ;  /* 0x0000001825157223 */ /* 0x040fe2000000002a */
[C---:B------:R-:W-:Y:S01]  /*1550*/  FFMA R40, R37.reuse, R25, R66 ;  /* 0x0000001925287223 */ /* 0x040fe20000000042 */
[C---:B------:R-:W-:Y:S01]  /*1560*/  FFMA R17, R37.reuse, R26, R41 ;  /* 0x0000001a25117223 */ /* 0x040fe20000000029 */
[----:B------:R-:W-:-:S02]  /*1570*/  FFMA R20, R37, R27, R36 ;  /* 0x0000001b25147223 */ /* 0x000fc40000000024 */
[----:B------:R-:W1:Y:S01]  /*1580*/  LDS.128 R24, [R48+0x330] ;  /* 0x0003300030187984 */ /* 0x000e620000000c00 */
        /* <DEDUP_REMOVED lines=13> */
[----:B------:R-:W-:Y:S01]  /*1660*/  LDS.128 R32, [R48+0x440] ;  /* 0x0004400030207984 */ /* 0x000fe20000000c00 */
[C---:B------:R-:W-:Y:S01]  /*1670*/  FFMA R28, R38.reuse, R28, R21 ;  /* 0x0000001c261c7223 */ /* 0x040fe20000000015 */
[C---:B------:R-:W-:Y:S01]  /*1680*/  FFMA R17, R38.reuse, R30, R17 ;  /* 0x0000001e26117223 */ /* 0x040fe20000000011 */
[C---:B-1----:R-:W-:Y:S01]  /*1690*/  FFMA R21, R15.reuse, R24, R36 ;  /* 0x000000180f157223 */ /* 0x042fe20000000024 */
[----:B------:R-:W0:Y:S01]  /*16a0*/  LDS.128 R40, [R8+0x10] ;  /* 0x0000100008287984 */ /* 0x000e220000000c00 */
        /* <DEDUP_REMOVED lines=8> */
[----:B------:R-:W1:Y:S01]  /*1730*/  LDS.128 R12, [R8+0xa0] ;  /* 0x0000a000080c7984 */ /* 0x000e620000000c00 */
[C---:B------:R-:W-:Y:S01]  /*1740*/  FFMA R63, R23.reuse, R24, R66 ;  /* 0x00000018173f7223 */ /* 0x040fe20000000042 */
[C---:B------:R-:W-:Y:S01]  /*1750*/  FFMA R62, R23.reuse, R25, R18 ;  /* 0x00000019173e7223 */ /* 0x040fe20000000012 */
[CC--:B------:R-:W-:Y:S01]  /*1760*/  FFMA R49, R23.reuse, R26.reuse, R49 ;  /* 0x0000001a17317223 */ /* 0x0c0fe20000000031 */
[----:B------:R-:W-:Y:S01]  /*1770*/  FFMA R66, R23, R27, R22 ;  /* 0x0000001b17427223 */ /* 0x000fe20000000016 */
[C---:B------:R-:W-:Y:S01]  /*1780*/  FFMA R29, R39.reuse, R26, R17 ;  /* 0x0000001a271d7223 */ /* 0x040fe20000000011 */
[C---:B------:R-:W-:Y:S01]  /*1790*/  FFMA R61, R39.reuse, R24, R28 ;  /* 0x00000018273d7223 */ /* 0x040fe2000000001c */
[C---:B------:R-:W-:Y:S01]  /*17a0*/  FFMA R24, R39.reuse, R25, R68 ;  /* 0x0000001927187223 */ /* 0x040fe20000000044 */
[----:B------:R-:W-:Y:S01]  /*17b0*/  FFMA R38, R39, R27, R38 ;  /* 0x0000001b27267223 */ /* 0x000fe20000000026 */
[C---:B0-----:R-:W-:Y:S01]  /*17c0*/  FFMA R64, R40.reuse, R32, R21 ;  /* 0x0000002028407223 */ /* 0x041fe20000000015 */
[C---:B------:R-:W-:Y:S01]  /*17d0*/  FFMA R36, R40.reuse, R33, R36 ;  /* 0x0000002128247223 */ /* 0x040fe20000000024 */
[C---:B------:R-:W-:Y:S01]  /*17e0*/  FFMA R37, R40.reuse, R34, R37 ;  /* 0x0000002228257223 */ /* 0x040fe20000000025 */
[----:B------:R-:W0:Y:S01]  /*17f0*/  LDS.128 R20, [R8+0x130] ;  /* 0x0001300008147984 */ /* 0x000e220000000c00 */
[----:B------:R-:W-:-:S03]  /*1800*/  FFMA R40, R40, R35, R16 ;  /* 0x0000002328287223 */ /* 0x000fc60000000010 */
[----:B------:R-:W2:Y:S01]  /*1810*/  LDS.128 R16, [R8+0x1c0] ;  /* 0x0001c00008107984 */ /* 0x000ea20000000c00 */
[C---:B-1----:R-:W-:Y:S01]  /*1820*/  FFMA R28, R12.reuse, R32, R31 ;  /* 0x000000200c1c7223 */ /* 0x042fe2000000001f */
[C---:B------:R-:W-:Y:S01]  /*1830*/  FFMA R30, R12.reuse, R33, R30 ;  /* 0x000000210c1e7223 */ /* 0x040fe2000000001e */
[C---:B------:R-:W-:Y:S01]  /*1840*/  FFMA R31, R12.reuse, R34, R65 ;  /* 0x000000220c1f7223 */ /* 0x040fe20000000041 */
[----:B------:R-:W-:Y:S01]  /*1850*/  FFMA R12, R12, R35, R60 ;  /* 0x000000230c0c7223 */ /* 0x000fe2000000003c */
[C---:B0-----:R-:W-:Y:S01]  /*1860*/  FFMA R60, R20.reuse, R32, R63 ;  /* 0x00000020143c7223 */ /* 0x041fe2000000003f */
[C---:B------:R-:W-:Y:S01]  /*1870*/  FFMA R62, R20.reuse, R33, R62 ;  /* 0x00000021143e7223 */ /* 0x040fe2000000003e */
[C---:B------:R-:W-:Y:S01]  /*1880*/  FFMA R49, R20.reuse, R34, R49 ;  /* 0x0000002214317223 */ /* 0x040fe20000000031 */
[----:B------:R-:W-:Y:S01]  /*1890*/  FFMA R66, R20, R35, R66 ;  /* 0x0000002314427223 */ /* 0x000fe20000000042 */
[C---:B--2---:R-:W-:Y:S01]  /*18a0*/  FFMA R20, R16.reuse, R33, R24 ;  /* 0x0000002110147223 */ /* 0x044fe20000000018 */
[C---:B------:R-:W-:Y:S01]  /*18b0*/  FFMA R32, R16.reuse, R32, R61 ;  /* 0x0000002010207223 */ /* 0x040fe2000000003d */
[----:B------:R-:W0:Y:S01]  /*18c0*/  LDS.128 R24, [R48+0x550] ;  /* 0x0005500030187984 */ /* 0x000e220000000c00 */
[C---:B------:R-:W-:Y:S01]  /*18d0*/  FFMA R61, R16.reuse, R34, R29 ;  /* 0x00000022103d7223 */ /* 0x040fe2000000001d */
[----:B------:R-:W-:Y:S01]  /*18e0*/  FFMA R34, R16, R35, R38 ;  /* 0x0000002310227223 */ /* 0x000fe20000000026 */
[C---:B0-----:R-:W-:Y:S01]  /*18f0*/  FFMA R16, R41.reuse, R25, R36 ;  /* 0x0000001929107223 */ /* 0x041fe20000000024 */
[C---:B------:R-:W-:Y:S01]  /*1900*/  FFMA R33, R41.reuse, R26, R37 ;  /* 0x0000001a29217223 */ /* 0x040fe20000000025 */
[CC--:B------:R-:W-:Y:S01]  /*1910*/  FFMA R29, R41.reuse, R24.reuse, R64 ;  /* 0x00000018291d7223 */ /* 0x0c0fe20000000040 */
[----:B------:R-:W0:Y:S01]  /*1920*/  LDS.128 R36, [R48+0x660] ;  /* 0x0006600030247984 */ /* 0x000e220000000c00 */
        /* <DEDUP_REMOVED lines=19> */
[CC--:B------:R-:W-:Y:S01]  /*1a60*/  FFMA R42, R14.reuse, R37.reuse, R30 ;  /* 0x000000250e2a7223 */ /* 0x0c0fe2000000001e */
[----:B------:R-:W-:Y:S01]  /*1a70*/  FFMA R61, R14, R38, R31 ;  /* 0x000000260e3d7223 */ /* 0x000fe2000000001f */
[----:B------:R-:W-:Y:S01]  /*1a80*/  FFMA R68, R18, R37, R28 ;  /* 0x0000002512447223 */ /* 0x000fe2000000001c */
[----:B------:R-:W-:Y:S01]  /*1a90*/  LDS.128 R32, [R8+0x20] ;  /* 0x0000200008207984 */ /* 0x000fe20000000c00 */
[----:B------:R-:W-:Y:S01]  /*1aa0*/  FFMA R12, R14, R39, R12 ;  /* 0x000000270e0c7223 */ /* 0x000fe2000000000c */
[C---:B------:R-:W-:Y:S01]  /*1ab0*/  FFMA R14, R22.reuse, R36, R41 ;  /* 0x00000024160e7223 */ /* 0x040fe20000000029 */
[C---:B------:R-:W-:Y:S01]  /*1ac0*/  FFMA R62, R22.reuse, R37, R62 ;  /* 0x00000025163e7223 */ /* 0x040fe2000000003e */
[----:B------:R-:W0:Y:S01]  /*1ad0*/  LDS.128 R28, [R48+0x880] ;  /* 0x00088000301c7984 */ /* 0x000e220000000c00 */
[C---:B------:R-:W-:Y:S01]  /*1ae0*/  FFMA R49, R22.reuse, R38, R49 ;  /* 0x0000002616317223 */ /* 0x040fe20000000031 */
[-C--:B------:R-:W-:Y:S01]  /*1af0*/  FFMA R66, R22, R39.reuse, R66 ;  /* 0x0000002716427223 */ /* 0x080fe20000000042 */
[C---:B------:R-:W-:Y:S01]  /*1b00*/  FFMA R22, R18.reuse, R36, R21 ;  /* 0x0000002412167223 */ /* 0x040fe20000000015 */
[C---:B------:R-:W-:Y:S01]  /*1b10*/  FFMA R20, R18.reuse, R39, R20 ;  /* 0x0000002712147223 */ /* 0x040fe20000000014 */
[----:B-1----:R-:W-:Y:S01]  /*1b20*/  FFMA R21, R43, R24, R60 ;  /* 0x000000182b157223 */ /* 0x002fe2000000003c */
[----:B------:R-:W-:Y:S01]  /*1b30*/  FFMA R37, R18, R38, R13 ;  /* 0x0000002612257223 */ /* 0x000fe2000000000d */
[C---:B------:R-:W-:Y:S01]  /*1b40*/  FFMA R39, R15.reuse, R24, R64 ;  /* 0x000000180f277223 */ /* 0x040fe20000000040 */
[C---:B------:R-:W-:Y:S01]  /*1b50*/  FFMA R36, R15.reuse, R25, R42 ;  /* 0x000000190f247223 */ /* 0x040fe2000000002a */
[C---:B------:R-:W-:Y:S01]  /*1b60*/  FFMA R61, R15.reuse, R26, R61 ;  /* 0x0000001a0f3d7223 */ /* 0x040fe2000000003d */
[----:B------:R-:W-:Y:S01]  /*1b70*/  FFMA R60, R15, R27, R12 ;  /* 0x0000001b0f3c7223 */ /* 0x000fe2000000000c */
[----:B------:R-:W-:Y:S01]  /*1b80*/  FFMA R63, R23, R24, R14 ;  /* 0x00000018173f7223 */ /* 0x000fe2000000000e */
[C---:B------:R-:W-:Y:S01]  /*1b90*/  FFMA R38, R43.reuse, R25, R16 ;  /* 0x000000192b267223 */ /* 0x040fe20000000010 */
[----:B------:R-:W1:Y:S01]  /*1ba0*/  LDS.128 R12, [R8+0xb0] ;  /* 0x0000b000080c7984 */ /* 0x000e620000000c00 */
[CC--:B------:R-:W-:Y:S01]  /*1bb0*/  FFMA R41, R43.reuse, R26.reuse, R17 ;  /* 0x0000001a2b297223 */ /* 0x0c0fe20000000011 */
[----:B------:R-:W-:Y:S01]  /*1bc0*/  FFMA R40, R43, R27, R40 ;  /* 0x0000001b2b287223 */ /* 0x000fe20000000028 */
[C---:B------:R-:W-:Y:S01]  /*1bd0*/  FFMA R62, R23.reuse, R25, R62 ;  /* 0x00000019173e7223 */ /* 0x040fe2000000003e */
[C---:B------:R-:W-:Y:S01]  /*1be0*/  FFMA R49, R23.reuse, R26, R49 ;  /* 0x0000001a17317223 */ /* 0x040fe20000000031 */
[-C--:B------:R-:W-:Y:S01]  /*1bf0*/  FFMA R66, R23, R27.reuse, R66 ;  /* 0x0000001b17427223 */ /* 0x080fe20000000042 */
[C---:B------:R-:W-:Y:S01]  /*1c00*/  FFMA R43, R19.reuse, R24, R22 ;  /* 0x00000018132b7223 */ /* 0x040fe20000000016 */
[C---:B------:R-:W-:Y:S01]  /*1c10*/  FFMA R42, R19.reuse, R27, R20 ;  /* 0x0000001b132a7223 */ /* 0x040fe20000000014 */
[C---:B------:R-:W-:Y:S01]  /*1c20*/  FFMA R24, R19.reuse, R25, R68 ;  /* 0x0000001913187223 */ /* 0x040fe20000000044 */
[----:B------:R-:W-:-:S02]  /*1c30*/  FFMA R37, R19, R26, R37 ;  /* 0x0000001a13257223 */ /* 0x000fc40000000025 */
[----:B------:R-:W2:Y:S01]  /*1c40*/  LDS.128 R16, [R8+0x1d0] ;  /* 0x0001d00008107984 */ /* 0x000ea20000000c00 */
[C---:B0-----:R-:W-:Y:S01]  /*1c50*/  FFMA R64, R32.reuse, R28, R21 ;  /* 0x0000001c20407223 */ /* 0x041fe20000000015 */
[C---:B------:R-:W-:Y:S02]  /*1c60*/  FFMA R38, R32.reuse, R29, R38 ;  /* 0x0000001d20267223 */ /* 0x040fe40000000026 */
[----:B------:R-:W0:Y:S01]  /*1c70*/  LDS.128 R20, [R8+0x140] ;  /* 0x0001400008147984 */ /* 0x000e220000000c00 */
[C---:B------:R-:W-:Y:S01]  /*1c80*/  FFMA R41, R32.reuse, R30, R41 ;  /* 0x0000001e20297223 */ /* 0x040fe20000000029 */
[----:B------:R-:W-:Y:S01]  /*1c90*/  FFMA R40, R32, R31, R40 ;  /* 0x0000001f20287223 */ /* 0x000fe20000000028 */
[C---:B-1----:R-:W-:Y:S01]  /*1ca0*/  FFMA R32, R12.reuse, R28, R39 ;  /* 0x0000001c0c207223 */ /* 0x042fe20000000027 */
[C---:B------:R-:W-:Y:S01]  /*1cb0*/  FFMA R36, R12.reuse, R29, R36 ;  /* 0x0000001d0c247223 */ /* 0x040fe20000000024 */
[CC--:B------:R-:W-:Y:S01]  /*1cc0*/  FFMA R39, R12.reuse, R30.reuse, R61 ;  /* 0x0000001e0c277223 */ /* 0x0c0fe2000000003d */
[----:B------:R-:W-:Y:S01]  /*1cd0*/  FFMA R12, R12, R31, R60 ;  /* 0x0000001f0c0c7223 */ /* 0x000fe2000000003c */
[----:B--2---:R-:W-:Y:S01]  /*1ce0*/  FFMA R37, R16, R30, R37 ;  /* 0x0000001e10257223 */ /* 0x004fe20000000025 */
[C---:B0-----:R-:W-:Y:S01]  /*1cf0*/  FFMA R60, R20.reuse, R28, R63 ;  /* 0x0000001c143c7223 */ /* 0x041fe2000000003f */
[C---:B------:R-:W-:Y:S01]  /*1d00*/  FFMA R62, R20.reuse, R29, R62 ;  /* 0x0000001d143e7223 */ /* 0x040fe2000000003e */
[C---:B------:R-:W-:Y:S01]  /*1d10*/  FFMA R49, R20.reuse, R30, R49 ;  /* 0x0000001e14317223 */ /* 0x040fe20000000031 */
[----:B------:R-:W-:Y:S01]  /*1d20*/  FFMA R66, R20, R31, R66 ;  /* 0x0000001f14427223 */ /* 0x000fe20000000042 */
[C---:B------:R-:W-:Y:S01]  /*1d30*/  FFMA R20, R16.reuse, R29, R24 ;  /* 0x0000001d10147223 */ /* 0x040fe20000000018 */
[C---:B------:R-:W-:Y:S01]  /*1d40*/  FFMA R28, R16.reuse, R28, R43 ;  /* 0x0000001c101c7223 */ /* 0x040fe2000000002b */
[----:B------:R-:W0:Y:S01]  /*1d50*/  LDS.128 R24, [R48+0x990] ;  /* 0x0009900030187984 */ /* 0x000e220000000c00 */
[----:B------:R-:W-:Y:S01]  /*1d60*/  FFMA R30, R16, R31, R42 ;  /* 0x0000001f101e7223 */ /* 0x000fe2000000002a */
[C---:B0-----:R-:W-:Y:S01]  /*1d70*/  FFMA R31, R33.reuse, R26, R41 ;  /* 0x0000001a211f7223 */ /* 0x041fe20000000029 */
[----:B------:R-:W-:Y:S01]  /*1d80*/  FFMA R16, R33, R27, R40 ;  /* 0x0000001b21107223 */ /* 0x000fe20000000028 */
[C---:B------:R-:W-:Y:S01]  /*1d90*/  FFMA R61, R21.reuse, R24, R60 ;  /* 0x00000018153d7223 */ /* 0x040fe2000000003c */
[----:B------:R-:W0:Y:S01]  /*1da0*/  LDS.128 R40, [R48+0xaa0] ;  /* 0x000aa00030287984 */ /* 0x000e220000000c00 */
[C---:B------:R-:W-:Y:S01]  /*1db0*/  FFMA R62, R21.reuse, R25, R62 ;  /* 0x00000019153e7223 */ /* 0x040fe2000000003e */
[C---:B------:R-:W-:Y:S01]  /*1dc0*/  FFMA R49, R21.reuse, R26, R49 ;  /* 0x0000001a15317223 */ /* 0x040fe20000000031 */
[----:B------:R-:W-:Y:S01]  /*1dd0*/  FFMA R66, R21, R27, R66 ;  /* 0x0000001b15427223 */ /* 0x000fe20000000042 */
[CC--:B------:R-:W-:Y:S01]  /*1de0*/  FFMA R29, R33.reuse, R24.reuse, R64 ;  /* 0x00000018211d7223 */ /* 0x0c0fe20000000040 */
[-C--:B------:R-:W-:Y:S01]  /*1df0*/  FFMA R38, R33, R25.reuse, R38 ;  /* 0x0000001921267223 */ /* 0x080fe20000000026 */
[-C--:B------:R-:W-:Y:S01]  /*1e00*/  FFMA R21, R17, R24.reuse, R28 ;  /* 0x0000001811157223 */ /* 0x080fe2000000001c */
[C---:B------:R-:W-:Y:S01]  /*1e10*/  FFMA R33, R13.reuse, R24, R32 ;  /* 0x000000180d217223 */ /* 0x040fe20000000020 */
[C---:B------:R-:W-:Y:S01]  /*1e20*/  FFMA R36, R13.reuse, R25, R36 ;  /* 0x000000190d247223 */ /* 0x040fe20000000024 */
[CC--:B------:R-:W-:Y:S01]  /*1e30*/  FFMA R39, R13.reuse, R26.reuse, R39 ;  /* 0x0000001a0d277223 */ /* 0x0c0fe20000000027 */
[----:B------:R-:W-:Y:S01]  /*1e40*/  FFMA R12, R13, R27, R12 ;  /* 0x0000001b0d0c7223 */ /* 0x000fe2000000000c */
[C---:B------:R-:W-:Y:S01]  /*1e50*/  FFMA R28, R17.reuse, R25, R20 ;  /* 0x00000019111c7223 */ /* 0x040fe20000000014 */
[C---:B------:R-:W-:Y:S01]  /*1e60*/  FFMA R13, R17.reuse, R26, R37 ;  /* 0x0000001a110d7223 */ /* 0x040fe20000000025 */
[----:B------:R-:W-:-:S02]  /*1e70*/  FFMA R20, R17, R27, R30 ;  /* 0x0000001b11147223 */ /* 0x000fc4000000001e */
[----:B------:R-:W1:Y:S01]  /*1e80*/  LDS.128 R24, [R48+0xbb0] ;  /* 0x000bb00030187984 */ /* 0x000e620000000c00 */
[C---:B0-----:R-:W-:Y:S01]  /*1e90*/  FFMA R32, R34.reuse, R40, R29 ;  /* 0x0000002822207223 */ /* 0x041fe2000000001d */
[CC--:B------:R-:W-:Y:S01]  /*1ea0*/  FFMA R60, R34.reuse, R41.reuse, R38 ;  /* 0x00000029223c7223 */ /* 0x0c0fe20000000026 */
[-C--:B------:R-:W-:Y:S01]  /*1eb0*/  FFMA R17, R34, R42.reuse, R31 ;  /* 0x0000002a22117223 */ /* 0x080fe2000000001f */
[CC--:B------:R-:W-:Y:S01]  /*1ec0*/  FFMA R64, R14.reuse, R41.reuse, R36 ;  /* 0x000000290e407223 */ /* 0x0c0fe20000000024 */
[----:B------:R-:W-:Y:S01]  /*1ed0*/  FFMA R63, R14, R42, R39 ;  /* 0x0000002a0e3f7223 */ /* 0x000fe20000000027 */
[----:B------:R-:W-:Y:S01]  /*1ee0*/  FFMA R70, R18, R41, R28 ;  /* 0x0000002912467223 */ /* 0x000fe2000000001c */
[----:B------:R-:W-:Y:S01]  /*1ef0*/  LDS.128 R36, [R48+0xcc0] ;  /* 0x000cc00030247984 */ /* 0x000fe20000000c00 */
[CC--:B------:R-:W-:Y:S01]  /*1f00*/  FFMA R68, R14.reuse, R40.reuse, R33 ;  /* 0x000000280e447223 */ /* 0x0c0fe20000000021 */
[----:B------:R-:W-:Y:S01]  /*1f10*/  FFMA R12, R14, R43, R12 ;  /* 0x0000002b0e0c7223 */ /* 0x000fe2000000000c */
[C---:B------:R-:W-:Y:S01]  /*1f20*/  FFMA R14, R22.reuse, R40, R61 ;  /* 0x00000028160e7223 */ /* 0x040fe2000000003d */
[----:B------:R-:W0:Y:S01]  /*1f30*/  LDS.128 R28, [R8+0x30] ;  /* 0x00003000081c7984 */ /* 0x000e220000000c00 */
[C---:B------:R-:W-:Y:S01]  /*1f40*/  FFMA R62, R22.reuse, R41, R62 ;  /* 0x00000029163e7223 */ /* 0x040fe2000000003e */
[C---:B------:R-:W-:Y:S01]  /*1f50*/  FFMA R61, R22.reuse, R42, R49 ;  /* 0x0000002a163d7223 */ /* 0x040fe20000000031 */
[-C--:B------:R-:W-:Y:S01]  /*1f60*/  FFMA R66, R22, R43.reuse, R66 ;  /* 0x0000002b16427223 */ /* 0x080fe20000000042 */
[----:B------:R-:W-:Y:S01]  /*1f70*/  FFMA R22, R18, R40, R21 ;  /* 0x0000002812167223 */ /* 0x000fe20000000015 */
[-C--:B------:R-:W-:Y:S01]  /*1f80*/  FFMA R16, R34, R43.reuse, R16 ;  /* 0x0000002b22107223 */ /* 0x080fe20000000010 */
[C---:B------:R-:W-:Y:S01]  /*1f90*/  FFMA R20, R18.reuse, R43, R20 ;  /* 0x0000002b12147223 */ /* 0x040fe20000000014 */
[C---:B-1----:R-:W-:Y:S01]  /*1fa0*/  FFMA R21, R35.reuse, R24, R32 ;  /* 0x0000001823157223 */ /* 0x042fe20000000020 */
[CC--:B------:R-:W-:Y:S01]  /*1fb0*/  FFMA R34, R35.reuse, R25.reuse, R60 ;  /* 0x0000001923227223 */ /* 0x0c0fe2000000003c */
[----:B------:R-:W-:Y:S01]  /*1fc0*/  FFMA R17, R35, R26, R17 ;  /* 0x0000001a23117223 */ /* 0x000fe20000000011 */
[----:B------:R-:W-:Y:S01]  /*1fd0*/  FFMA R33, R18, R42, R13 ;  /* 0x0000002a12217223 */ /* 0x000fe2000000000d */
[C---:B------:R-:W-:Y:S01]  /*1fe0*/  FFMA R49, R15.reuse, R24, R68 ;  /* 0x000000180f317223 */ /* 0x040fe20000000044 */
[C---:B------:R-:W-:Y:S01]  /*1ff0*/  FFMA R32, R15.reuse, R25, R64 ;  /* 0x000000190f207223 */ /* 0x040fe20000000040 */
[C---:B------:R-:W-:Y:S01]  /*2000*/  FFMA R63, R15.reuse, R26, R63 ;  /* 0x0000001a0f3f7223 */ /* 0x040fe2000000003f */
[-C--:B------:R-:W-:Y:S01]  /*2010*/  FFMA R60, R15, R27.reuse, R12 ;  /* 0x0000001b0f3c7223 */ /* 0x080fe2000000000c */
[----:B------:R-:W-:Y:S01]  /*2020*/  FFMA R43, R23, R24, R14 ;  /* 0x00000018172b7223 */ /* 0x000fe2000000000e */
[----:B------:R-:W-:Y:S01]  /*2030*/  FFMA R40, R35, R27, R16 ;  /* 0x0000001b23287223 */ /* 0x000fe20000000010 */
[----:B------:R-:W1:Y:S01]  /*2040*/  LDS.128 R12, [R8+0xc0] ;  /* 0x0000c000080c7984 */ /* 0x000e620000000c00 */
[C---:B------:R-:W-:Y:S01]  /*2050*/  FFMA R62, R23.reuse, R25, R62 ;  /* 0x00000019173e7223 */ /* 0x040fe2000000003e */
[C---:B------:R-:W-:Y:S01]  /*2060*/  FFMA R61, R23.reuse, R26, R61 ;  /* 0x0000001a173d7223 */ /* 0x040fe2000000003d */
[-C--:B------:R-:W-:Y:S01]  /*2070*/  FFMA R66, R23, R27.reuse, R66 ;  /* 0x0000001b17427223 */ /* 0x080fe20000000042 */
[C---:B------:R-:W-:Y:S01]  /*2080*/  FFMA R41, R19.reuse, R24, R22 ;  /* 0x0000001813297223 */ /* 0x040fe20000000016 */
[C---:B------:R-:W-:Y:S01]  /*2090*/  FFMA R42, R19.reuse, R27, R20 ;  /* 0x0000001b132a7223 */ /* 0x040fe20000000014 */
[C---:B------:R-:W-:Y:S01]  /*20a0*/  FFMA R24, R19.reuse, R25, R70 ;  /* 0x0000001913187223 */ /* 0x040fe20000000046 */
[----:B------:R-:W-:Y:S01]  /*20b0*/  FFMA R33, R19, R26, R33 ;  /* 0x0000001a13217223 */ /* 0x000fe20000000021 */
[C---:B0-----:R-:W-:Y:S01]  /*20c0*/  FFMA R64, R28.reuse, R36, R21 ;  /* 0x000000241c407223 */ /* 0x041fe20000000015 */
[C---:B------:R-:W-:Y:S01]  /*20d0*/  FFMA R35, R28.reuse, R38, R17 ;  /* 0x000000261c237223 */ /* 0x040fe20000000011 */
[----:B------:R-:W0:Y:S01]  /*20e0*/  LDS.128 R20, [R8+0x150] ;  /* 0x0001500008147984 */ /* 0x000e220000000c00 */
[C---:B------:R-:W-:Y:S01]  /*20f0*/  FFMA R34, R28.reuse, R37, R34 ;  /* 0x000000251c227223 */ /* 0x040fe20000000022 */
[----:B------:R-:W-:-:S02]  /*2100*/  FFMA R40, R28, R39, R40 ;  /* 0x000000271c287223 */ /* 0x000fc40000000028 */
[----:B------:R-:W2:Y:S01]  /*2110*/  LDS.128 R16, [R8+0x1e0] ;  /* 0x0001e00008107984 */ /* 0x000ea20000000c00 */
[C---:B-1----:R-:W-:Y:S01]  /*2120*/  FFMA R28, R12.reuse, R36, R49 ;  /* 0x000000240c1c7223 */ /* 0x042fe20000000031 */
[C---:B------:R-:W-:Y:S01]  /*2130*/  FFMA R32, R12.reuse, R37, R32 ;  /* 0x000000250c207223 */ /* 0x040fe20000000020 */
[C---:B------:R-:W-:Y:S01]  /*2140*/  FFMA R49, R12.reuse, R38, R63 ;  /* 0x000000260c317223 */ /* 0x040fe2000000003f */
[----:B------:R-:W-:Y:S01]  /*2150*/  FFMA R12, R12, R39, R60 ;  /* 0x000000270c0c7223 */ /* 0x000fe2000000003c */
[C---:B0-----:R-:W-:Y:S01]  /*2160*/  FFMA R60, R20.reuse, R36, R43 ;  /* 0x00000024143c7223 */ /* 0x041fe2000000002b */
[C---:B------:R-:W-:Y:S01]  /*2170*/  FFMA R62, R20.reuse, R37, R62 ;  /* 0x00000025143e7223 */ /* 0x040fe2000000003e */
[CC--:B------:R-:W-:Y:S01]  /*2180*/  FFMA R61, R20.reuse, R38.reuse, R61 ;  /* 0x00000026143d7223 */ /* 0x0c0fe2000000003d */
        /* <DEDUP_REMOVED lines=8> */
[----:B------:R-:W0:Y:S01]  /*2210*/  LDS.128 R40, [R48+0xee0] ;  /* 0x000ee00030287984 */ /* 0x000e220000000c00 */
[CC--:B------:R-:W-:Y:S01]  /*2220*/  FFMA R34, R29.reuse, R25.reuse, R34 ;  /* 0x000000191d227223 */ /* 0x0c0fe20000000022 */
[----:B------:R-:W-:Y:S01]  /*2230*/  FFMA R35, R29, R26, R35 ;  /* 0x0000001a1d237223 */ /* 0x000fe20000000023 */
[C---:B------:R-:W-:Y:S01]  /*2240*/  FFMA R29, R13.reuse, R24, R28 ;  /* 0x000000180d1d7223 */ /* 0x040fe2000000001c */
[C---:B------:R-:W-:Y:S01]  /*2250*/  FFMA R32, R13.reuse, R25, R32 ;  /* 0x000000190d207223 */ /* 0x040fe20000000020 */
[----:B------:R-:W-:Y:S01]  /*2260*/  FFMA R49, R13, R26, R49 ;  /* 0x0000001a0d317223 */ /* 0x000fe20000000031 */
[-C--:B------:R-:W-:Y:S01]  /*2270*/  FFMA R63, R17, R24.reuse, R36 ;  /* 0x00000018113f7223 */ /* 0x080fe20000000024 */
[----:B------:R-:W-:Y:S01]  /*2280*/  FFMA R12, R13, R27, R12 ;  /* 0x0000001b0d0c7223 */ /* 0x000fe2000000000c */
[----:B------:R-:W-:Y:S01]  /*2290*/  FFMA R39, R21, R24, R60 ;  /* 0x0000001815277223 */ /* 0x000fe2000000003c */
[-C--:B------:R-:W-:Y:S01]  /*22a0*/  FFMA R36, R17, R25.reuse, R20 ;  /* 0x0000001911247223 */ /* 0x080fe20000000014 */
[C---:B------:R-:W-:Y:S01]  /*22b0*/  FFMA R62, R21.reuse, R25, R62 ;  /* 0x00000019153e7223 */ /* 0x040fe2000000003e */
[CC--:B------:R-:W-:Y:S01]  /*22c0*/  FFMA R61, R21.reuse, R26.reuse, R61 ;  /* 0x0000001a153d7223 */ /* 0x0c0fe2000000003d */
[-C--:B------:R-:W-:Y:S01]  /*22d0*/  FFMA R66, R21, R27.reuse, R66 ;  /* 0x0000001b15427223 */ /* 0x080fe20000000042 */
        /* <DEDUP_REMOVED lines=13> */
[----:B------:R-:W-:Y:S01]  /*23b0*/  LDS.128 R32, [R48+0x1100] ;  /* 0x0011000030207984 */ /* 0x000fe20000000c00 */
[C---:B------:R-:W-:Y:S01]  /*23c0*/  FFMA R62, R22.reuse, R41, R62 ;  /* 0x00000029163e7223 */ /* 0x040fe2000000003e */
[C---:B------:R-:W-:Y:S01]  /*23d0*/  FFMA R21, R22.reuse, R42, R61 ;  /* 0x0000002a16157223 */ /* 0x040fe2000000003d */
[-C--:B------:R-:W-:Y:S01]  /*23e0*/  FFMA R66, R22, R43.reuse, R66 ;  /* 0x0000002b16427223 */ /* 0x080fe20000000042 */
[----:B------:R-:W0:Y:S01]  /*23f0*/  LDS.128 R36, [R8+0x40] ;  /* 0x0000400008247984 */ /* 0x000e220000000c00 */
[C---:B------:R-:W-:Y:S01]  /*2400*/  FFMA R22, R18.reuse, R40, R63 ;  /* 0x0000002812167223 */ /* 0x040fe2000000003f */
[C---:B------:R-:W-:Y:S01]  /*2410*/  FFMA R20, R18.reuse, R43, R20 ;  /* 0x0000002b12147223 */ /* 0x040fe20000000014 */
[C---:B-1----:R-:W-:Y:S01]  /*2420*/  FFMA R65, R31.reuse, R24, R28 ;  /* 0x000000181f417223 */ /* 0x042fe2000000001c */
[C---:B------:R-:W-:Y:S01]  /*2430*/  FFMA R40, R31.reuse, R25, R60 ;  /* 0x000000191f287223 */ /* 0x040fe2000000003c */
[C---:B------:R-:W-:Y:S01]  /*2440*/  FFMA R41, R31.reuse, R26, R17 ;  /* 0x0000001a1f297223 */ /* 0x040fe20000000011 */
[----:B------:R-:W-:Y:S01]  /*2450*/  FFMA R16, R31, R27, R16 ;  /* 0x0000001b1f107223 */ /* 0x000fe20000000010 */
[----:B------:R-:W-:Y:S01]  /*2460*/  FFMA R29, R18, R42, R13 ;  /* 0x0000002a121d7223 */ /* 0x000fe2000000000d */
[C---:B------:R-:W-:Y:S01]  /*2470*/  FFMA R31, R15.reuse, R24, R64 ;  /* 0x000000180f1f7223 */ /* 0x040fe20000000040 */
[C---:B------:R-:W-:Y:S01]  /*2480*/  FFMA R30, R15.reuse, R25, R30 ;  /* 0x000000190f1e7223 */ /* 0x040fe2000000001e */
[C---:B------:R-:W-:Y:S01]  /*2490*/  FFMA R63, R15.reuse, R26, R49 ;  /* 0x0000001a0f3f7223 */ /* 0x040fe20000000031 */
[----:B------:R-:W-:Y:S01]  /*24a0*/  FFMA R60, R15, R27, R14 ;  /* 0x0000001b0f3c7223 */ /* 0x000fe2000000000e */
[C---:B------:R-:W-:Y:S01]  /*24b0*/  FFMA R61, R23.reuse, R24, R12 ;  /* 0x00000018173d7223 */ /* 0x040fe2000000000c */
[C---:B------:R-:W-:Y:S01]  /*24c0*/  FFMA R62, R23.reuse, R25, R62 ;  /* 0x00000019173e7223 */ /* 0x040fe2000000003e */
[----:B------:R-:W1:Y:S01]  /*24d0*/  LDS.128 R12, [R8+0xd0] ;  /* 0x0000d000080c7984 */ /* 0x000e620000000c00 */
[C---:B------:R-:W-:Y:S01]  /*24e0*/  FFMA R49, R23.reuse, R26, R21 ;  /* 0x0000001a17317223 */ /* 0x040fe20000000015 */
[-C--:B------:R-:W-:Y:S01]  /*24f0*/  FFMA R66, R23, R27.reuse, R66 ;  /* 0x0000001b17427223 */ /* 0x080fe20000000042 */
[C---:B------:R-:W-:Y:S01]  /*2500*/  FFMA R43, R19.reuse, R24, R22 ;  /* 0x00000018132b7223 */ /* 0x040fe20000000016 */
[C---:B------:R-:W-:Y:S01]  /*2510*/  FFMA R42, R19.reuse, R27, R20 ;  /* 0x0000001b132a7223 */ /* 0x040fe20000000014 */
[C---:B------:R-:W-:Y:S01]  /*2520*/  FFMA R24, R19.reuse, R25, R68 ;  /* 0x0000001913187223 */ /* 0x040fe20000000044 */
[----:B------:R-:W-:Y:S01]  /*2530*/  FFMA R29, R19, R26, R29 ;  /* 0x0000001a131d7223 */ /* 0x000fe2000000001d */
[----:B------:R-:W2:Y:S01]  /*2540*/  LDS.128 R20, [R8+0x160] ;  /* 0x0001600008147984 */ /* 0x000ea20000000c00 */
[C---:B0-----:R-:W-:Y:S01]  /*2550*/  FFMA R64, R36.reuse, R32, R65 ;  /* 0x0000002024407223 */ /* 0x041fe20000000041 */
[C---:B------:R-:W-:Y:S01]  /*2560*/  FFMA R40, R36.reuse, R33, R40 ;  /* 0x0000002124287223 */ /* 0x040fe20000000028 */
[C---:B------:R-:W-:Y:S01]  /*2570*/  FFMA R41, R36.reuse, R34, R41 ;  /* 0x0000002224297223 */ /* 0x040fe20000000029 */
[----:B------:R-:W-:-:S02]  /*2580*/  FFMA R36, R36, R35, R16 ;  /* 0x0000002324247223 */ /* 0x000fc40000000010 */
[----:B------:R-:W0:Y:S01]  /*2590*/  LDS.128 R16, [R8+0x1f0] ;  /* 0x0001f00008107984 */ /* 0x000e220000000c00 */
[C---:B-1----:R-:W-:Y:S01]  /*25a0*/  FFMA R28, R12.reuse, R32, R31 ;  /* 0x000000200c1c7223 */ /* 0x042fe2000000001f */
[C---:B------:R-:W-:Y:S01]  /*25b0*/  FFMA R30, R12.reuse, R33, R30 ;  /* 0x000000210c1e7223 */ /* 0x040fe2000000001e */
[C---:B------:R-:W-:Y:S01]  /*25c0*/  FFMA R31, R12.reuse, R34, R63 ;  /* 0x000000220c1f7223 */ /* 0x040fe2000000003f */
[----:B------:R-:W-:Y:S01]  /*25d0*/  FFMA R12, R12, R35, R60 ;  /* 0x000000230c0c7223 */ /* 0x000fe2000000003c */
[C---:B--2---:R-:W-:Y:S01]  /*25e0*/  FFMA R60, R20.reuse, R32, R61 ;  /* 0x00000020143c7223 */ /* 0x044fe2000000003d */
[C---:B------:R-:W-:Y:S01]  /*25f0*/  FFMA R62, R20.reuse, R33, R62 ;  /* 0x00000021143e7223 */ /* 0x040fe2000000003e */
[CC--:B------:R-:W-:Y:S01]  /*2600*/  FFMA R49, R20.reuse, R34.reuse, R49 ;  /* 0x0000002214317223 */ /* 0x0c0fe20000000031 */
[----:B------:R-:W-:Y:S01]  /*2610*/  FFMA R66, R20, R35, R66 ;  /* 0x0000002314427223 */ /* 0x000fe20000000042 */
[C---:B0-----:R-:W-:Y:S01]  /*2620*/  FFMA R20, R16.reuse, R33, R24 ;  /* 0x0000002110147223 */ /* 0x041fe20000000018 */
        /* <DEDUP_REMOVED lines=37> */
[----:B------:R-:W-:Y:S01]  /*2880*/  FFMA R20, R18, R43, R20 ;  /* 0x0000002b12147223 */ /* 0x000fe20000000014 */
[C---:B-1----:R-:W-:Y:S01]  /*2890*/  FFMA R21, R39.reuse, R24, R60 ;  /* 0x0000001827157223 */ /* 0x042fe2000000003c */
[----:B------:R-:W-:Y:S01]  /*28a0*/  FFMA R16, R38, R41, R16 ;  /* 0x0000002926107223 */ /* 0x000fe20000000010 */
[----:B------:R-:W-:Y:S01]  /*28b0*/  FFMA R17, R39, R26, R17 ;  /* 0x0000001a27117223 */ /* 0x000fe20000000011 */
        /* <DEDUP_REMOVED lines=8> */
[----:B------:R-:W-:Y:S01]  /*2940*/  FFMA R40, R39, R27, R68 ;  /* 0x0000001b27287223 */ /* 0x000fe20000000044 */
        /* <DEDUP_REMOVED lines=31> */
[-C--:B------:R-:W-:Y:S01]  /*2b40*/  FFMA R63, R17, R24.reuse, R32 ;  /* 0x00000018113f7223 */ /* 0x080fe20000000020 */
[C---:B------:R-:W-:Y:S01]  /*2b50*/  FFMA R29, R13.reuse, R24, R28 ;  /* 0x000000180d1d7223 */ /* 0x040fe2000000001c */
[C---:B------:R-:W-:Y:S01]  /*2b60*/  FFMA R36, R13.reuse, R25, R36 ;  /* 0x000000190d247223 */ /* 0x040fe20000000024 */
[C---:B------:R-:W-:Y:S01]  /*2b70*/  FFMA R49, R13.reuse, R26, R49 ;  /* 0x0000001a0d317223 */ /* 0x040fe20000000031 */
[----:B------:R-:W-:Y:S01]  /*2b80*/  FFMA R12, R13, R27, R12 ;  /* 0x0000001b0d0c7223 */ /* 0x000fe2000000000c */
[-C--:B------:R-:W-:Y:S01]  /*2b90*/  FFMA R32, R17, R25.reuse, R20 ;  /* 0x0000001911207223 */ /* 0x080fe20000000014 */
[C---:B------:R-:W-:Y:S01]  /*2ba0*/  FFMA R35, R21.reuse, R24, R60 ;  /* 0x0000001815237223 */ /* 0x040fe2000000003c */
        /* <DEDUP_REMOVED lines=14> */
[-C--:B------:R-:W-:Y:S01]  /*2c90*/  FFMA R14, R22, R40.reuse, R35 ;  /* 0x00000028160e7223 */ /* 0x080fe20000000023 */
[CC--:B------:R-:W-:Y:S01]  /*2ca0*/  FFMA R70, R18.reuse, R41.reuse, R32 ;  /* 0x0000002912467223 */ /* 0x0c0fe20000000020 */
[----:B------:R-:W-:Y:S01]  /*2cb0*/  LDS.128 R36, [R48+0x1980] ;  /* 0x0019800030247984 */ /* 0x000fe20000000c00 */
[C---:B------:R-:W-:Y:S01]  /*2cc0*/  FFMA R68, R18.reuse, R40, R63 ;  /* 0x0000002812447223 */ /* 0x040fe2000000003f */
[-C--:B------:R-:W-:Y:S01]  /*2cd0*/  FFMA R17, R18, R42.reuse, R13 ;  /* 0x0000002a12117223 */ /* 0x080fe2000000000d */
[C---:B------:R-:W-:Y:S01]  /*2ce0*/  FFMA R62, R22.reuse, R41, R62 ;  /* 0x00000029163e7223 */ /* 0x040fe2000000003e */
[----:B------:R-:W0:Y:S01]  /*2cf0*/  LDS.128 R32, [R8+0x60] ;  /* 0x0000600008207984 */ /* 0x000e220000000c00 */
[C---:B------:R-:W-:Y:S01]  /*2d00*/  FFMA R61, R22.reuse, R42, R61 ;  /* 0x0000002a163d7223 */ /* 0x040fe2000000003d */
[-C--:B------:R-:W-:Y:S01]  /*2d10*/  FFMA R66, R22, R43.reuse, R66 ;  /* 0x0000002b16427223 */ /* 0x080fe20000000042 */
[----:B------:R-:W-:Y:S01]  /*2d20*/  FFMA R18, R18, R43, R20 ;  /* 0x0000002b12127223 */ /* 0x000fe20000000014 */
[C---:B-1----:R-:W-:Y:S01]  /*2d30*/  FFMA R20, R31.reuse, R25, R60 ;  /* 0x000000191f147223 */ /* 0x042fe2000000003c */
[C---:B------:R-:W-:Y:S01]  /*2d40*/  FFMA R21, R31.reuse, R26, R21 ;  /* 0x0000001a1f157223 */ /* 0x040fe20000000015 */
[C---:B------:R-:W-:Y:S01]  /*2d50*/  FFMA R22, R31.reuse, R27, R30 ;  /* 0x0000001b1f167223 */ /* 0x040fe2000000001e */
[----:B------:R-:W-:Y:S01]  /*2d60*/  FFMA R63, R31, R24, R28 ;  /* 0x000000181f3f7223 */ /* 0x000fe2000000001c */
[C---:B------:R-:W-:Y:S01]  /*2d70*/  FFMA R41, R15.reuse, R26, R49 ;  /* 0x0000001a0f297223 */ /* 0x040fe20000000031 */
[CC--:B------:R-:W-:Y:S01]  /*2d80*/  FFMA R31, R15.reuse, R24.reuse, R64 ;  /* 0x000000180f1f7223 */ /* 0x0c0fe20000000040 */
[C---:B------:R-:W-:Y:S01]  /*2d90*/  FFMA R40, R15.reuse, R25, R16 ;  /* 0x000000190f287223 */ /* 0x040fe20000000010 */
[----:B------:R-:W-:Y:S01]  /*2da0*/  FFMA R42, R15, R27, R12 ;  /* 0x0000001b0f2a7223 */ /* 0x000fe2000000000c */
[C---:B------:R-:W-:Y:S01]  /*2db0*/  FFMA R49, R23.reuse, R24, R14 ;  /* 0x0000001817317223 */ /* 0x040fe2000000000e */
[-C--:B------:R-:W-:Y:S01]  /*2dc0*/  FFMA R60, R23, R25.reuse, R62 ;  /* 0x00000019173c7223 */ /* 0x080fe2000000003e */
[----:B------:R-:W-:Y:S01]  /*2dd0*/  FFMA R30, R19, R25, R70 ;  /* 0x00000019131e7223 */ /* 0x000fe20000000046 */
[----:B------:R-:W1:Y:S01]  /*2de0*/  LDS.128 R12, [R8+0xf0] ;  /* 0x0000f000080c7984 */ /* 0x000e620000000c00 */
[C---:B------:R-:W-:Y:S01]  /*2df0*/  FFMA R43, R23.reuse, R26, R61 ;  /* 0x0000001a172b7223 */ /* 0x040fe2000000003d */
[-C--:B------:R-:W-:Y:S01]  /*2e00*/  FFMA R28, R23, R27.reuse, R66 ;  /* 0x0000001b171c7223 */ /* 0x080fe20000000042 */
[C---:B------:R-:W-:Y:S01]  /*2e10*/  FFMA R29, R19.reuse, R24, R68 ;  /* 0x00000018131d7223 */ /* 0x040fe20000000044 */
[C---:B------:R-:W-:Y:S01]  /*2e20*/  FFMA R25, R19.reuse, R26, R17 ;  /* 0x0000001a13197223 */ /* 0x040fe20000000011 */
[----:B------:R-:W-:-:S02]  /*2e30*/  FFMA R62, R19, R27, R18 ;  /* 0x0000001b133e7223 */ /* 0x000fc40000000012 */
[----:B------:R-:W2:Y:S01]  /*2e40*/  LDS.128 R16, [R8+0x180] ;  /* 0x0001800008107984 */ /* 0x000ea20000000c00 */
[C---:B0-----:R-:W-:Y:S01]  /*2e50*/  FFMA R24, R32.reuse, R37, R20 ;  /* 0x0000002520187223 */ /* 0x041fe20000000014 */
[C---:B------:R-:W-:Y:S01]  /*2e60*/  FFMA R27, R32.reuse, R38, R21 ;  /* 0x00000026201b7223 */ /* 0x040fe20000000015 */
[C---:B------:R-:W-:Y:S01]  /*2e70*/  FFMA R26, R32.reuse, R39, R22 ;  /* 0x00000027201a7223 */ /* 0x040fe20000000016 */
[-C--:B------:R-:W-:Y:S01]  /*2e80*/  FFMA R64, R32, R36.reuse, R63 ;  /* 0x0000002420407223 */ /* 0x080fe2000000003f */
[----:B------:R-:W0:Y:S01]  /*2e90*/  LDS.128 R20, [R8+0x210] ;  /* 0x0002100008147984 */ /* 0x000e220000000c00 */
[C---:B-1----:R-:W-:Y:S01]  /*2ea0*/  FFMA R32, R12.reuse, R36, R31 ;  /* 0x000000240c207223 */ /* 0x042fe2000000001f */
[C---:B------:R-:W-:Y:S01]  /*2eb0*/  FFMA R40, R12.reuse, R37, R40 ;  /* 0x000000250c287223 */ /* 0x040fe20000000028 */
[C---:B------:R-:W-:Y:S01]  /*2ec0*/  FFMA R41, R12.reuse, R38, R41 ;  /* 0x000000260c297223 */ /* 0x040fe20000000029 */
[----:B------:R-:W-:Y:S01]  /*2ed0*/  FFMA R12, R12, R39, R42 ;  /* 0x000000270c0c7223 */ /* 0x000fe2000000002a */
[C---:B--2---:R-:W-:Y:S01]  /*2ee0*/  FFMA R42, R16.reuse, R36, R49 ;  /* 0x00000024102a7223 */ /* 0x044fe20000000031 */
[C---:B------:R-:W-:Y:S01]  /*2ef0*/  FFMA R60, R16.reuse, R37, R60 ;  /* 0x00000025103c7223 */ /* 0x040fe2000000003c */
[C---:B------:R-:W-:Y:S01]  /*2f00*/  FFMA R43, R16.reuse, R38, R43 ;  /* 0x00000026102b7223 */ /* 0x040fe2000000002b */
[----:B------:R-:W-:Y:S01]  /*2f10*/  FFMA R16, R16, R39, R28 ;  /* 0x0000002710107223 */ /* 0x000fe2000000001c */
[C---:B0-----:R-:W-:Y:S01]  /*2f20*/  FFMA R36, R20.reuse, R36, R29 ;  /* 0x0000002414247223 */ /* 0x041fe2000000001d */
[C---:B------:R-:W-:Y:S01]  /*2f30*/  FFMA R66, R20.reuse, R37, R30 ;  /* 0x0000002514427223 */ /* 0x040fe2000000001e */
[C---:B------:R-:W-:Y:S01]  /*2f40*/  FFMA R49, R20.reuse, R38, R25 ;  /* 0x0000002614317223 */ /* 0x040fe20000000019 */
[----:B------:R-:W0:Y:S01]  /*2f50*/  LDS.128 R28, [R48+0x1a90] ;  /* 0x001a9000301c7984 */ /* 0x000e220000000c00 */
[----:B------:R-:W-:Y:S01]  /*2f60*/  FFMA R62, R20, R39, R62 ;  /* 0x00000027143e7223 */ /* 0x000fe2000000003e */
[C---:B0-----:R-:W-:Y:S01]  /*2f70*/  FFMA R20, R33.reuse, R29, R24 ;  /* 0x0000001d21147223 */ /* 0x041fe20000000018 */
[C---:B------:R-:W-:Y:S01]  /*2f80*/  FFMA R39, R33.reuse, R30, R27 ;  /* 0x0000001e21277223 */ /* 0x040fe2000000001b */
[C---:B------:R-:W-:Y:S01]  /*2f90*/  FFMA R38, R33.reuse, R31, R26 ;  /* 0x0000001f21267223 */ /* 0x040fe2000000001a */
[-C--:B------:R-:W-:Y:S01]  /*2fa0*/  FFMA R37, R33, R28.reuse, R64 ;  /* 0x0000001c21257223 */ /* 0x080fe20000000040 */
[----:B------:R-:W0:Y:S01]  /*2fb0*/  LDS.128 R24, [R48+0x1ba0] ;  /* 0x001ba00030187984 */ /* 0x000e220000000c00 */
[-C--:B------:R-:W-:Y:S01]  /*2fc0*/  FFMA R33, R13, R28.reuse, R32 ;  /* 0x0000001c0d217223 */ /* 0x080fe20000000020 */
[C---:B------:R-:W-:Y:S01]  /*2fd0*/  FFMA R61, R17.reuse, R28, R42 ;  /* 0x0000001c113d7223 */ /* 0x040fe2000000002a */
        /* <DEDUP_REMOVED lines=19> */
[CC--:B------:R-:W-:Y:S01]  /*3110*/  FFMA R60, R18.reuse, R25.reuse, R60 ;  /* 0x00000019123c7223 */ /* 0x0c0fe2000000003c */
[C---:B------:R-:W-:Y:S01]  /*3120*/  FFMA R12, R18.reuse, R24, R61 ;  /* 0x00000018120c7223 */ /* 0x040fe2000000003d */
[----:B------:R-:W-:Y:S01]  /*3130*/  FFMA R49, R18, R26, R43 ;  /* 0x0000001a12317223 */ /* 0x000fe2000000002b */
[C---:B------:R-:W-:Y:S01]  /*3140*/  FFMA R68, R22.reuse, R24, R17 ;  /* 0x0000001816447223 */ /* 0x040fe20000000011 */
[----:B------:R-:W-:Y:S01]  /*3150*/  FFMA R70, R22, R25, R36 ;  /* 0x0000001916467223 */ /* 0x000fe20000000024 */
[-C--:B------:R-:W-:Y:S01]  /*3160*/  FFMA R18, R18, R27.reuse, R32 ;  /* 0x0000001b12127223 */ /* 0x080fe20000000020 */
[C---:B------:R-:W-:Y:S01]  /*3170*/  FFMA R17, R22.reuse, R26, R13 ;  /* 0x0000001a16117223 */ /* 0x040fe2000000000d */
[----:B------:R-:W-:Y:S01]  /*3180*/  FFMA R16, R22, R27, R16 ;  /* 0x0000001b16107223 */ /* 0x000fe20000000010 */
[----:B-1----:R-:W-:Y:S01]  /*3190*/  FFMA R61, R35, R28, R62 ;  /* 0x0000001c233d7223 */ /* 0x002fe2000000003e */
[-C--:B------:R-:W-:Y:S01]  /*31a0*/  FFMA R24, R19, R29.reuse, R60 ;  /* 0x0000001d13187223 */ /* 0x080fe2000000003c */
[C---:B------:R-:W-:Y:S01]  /*31b0*/  FFMA R62, R35.reuse, R29, R20 ;  /* 0x0000001d233e7223 */ /* 0x040fe20000000014 */
[C---:B------:R-:W-:Y:S01]  /*31c0*/  FFMA R21, R35.reuse, R30, R21 ;  /* 0x0000001e23157223 */ /* 0x040fe20000000015 */
[----:B------:R-:W-:Y:S01]  /*31d0*/  FFMA R66, R35, R31, R66 ;  /* 0x0000001f23427223 */ /* 0x000fe20000000042 */
[-C--:B------:R-:W-:Y:S01]  /*31e0*/  FFMA R26, R15, R29.reuse, R64 ;  /* 0x0000001d0f1a7223 */ /* 0x080fe20000000040 */
[----:B------:R-:W-:Y:S01]  /*31f0*/  FFMA R60, R23, R29, R70 ;  /* 0x0000001d173c7223 */ /* 0x000fe20000000046 */
[----:B------:R-:W-:Y:S01]  /*3200*/  LDS.128 R36, [R8+0x70] ;  /* 0x0000700008247984 */ /* 0x000fe20000000c00 */
[C---:B------:R-:W-:Y:S01]  /*3210*/  FFMA R27, R15.reuse, R28, R34 ;  /* 0x0000001c0f1b7223 */ /* 0x040fe20000000022 */
[C---:B------:R-:W-:Y:S01]  /*3220*/  FFMA R33, R15.reuse, R30, R33 ;  /* 0x0000001e0f217223 */ /* 0x040fe20000000021 */
[-C--:B------:R-:W-:Y:S01]  /*3230*/  FFMA R32, R15, R31.reuse, R14 ;  /* 0x0000001f0f207223 */ /* 0x080fe2000000000e */
[----:B------:R-:W0:Y:S01]  /*3240*/  LDS.128 R40, [R48+0x1dc0] ;  /* 0x001dc00030287984 */ /* 0x000e220000000c00 */
[C---:B------:R-:W-:Y:S01]  /*3250*/  FFMA R35, R19.reuse, R28, R12 ;  /* 0x0000001c13237223 */ /* 0x040fe2000000000c */
[-C--:B------:R-:W-:Y:S01]  /*3260*/  FFMA R25, R19, R30.reuse, R49 ;  /* 0x0000001e13197223 */ /* 0x080fe20000000031 */
[----:B------:R-:W-:Y:S01]  /*3270*/  FFMA R29, R23, R30, R17 ;  /* 0x0000001e171d7223 */ /* 0x000fe20000000011 */
[-C--:B------:R-:W-:Y:S01]  /*3280*/  FFMA R34, R19, R31.reuse, R18 ;  /* 0x0000001f13227223 */ /* 0x080fe20000000012 */
[----:B------:R-:W1:Y:S01]  /*3290*/  LDS.128 R12, [R8+0x100] ;  /* 0x00010000080c7984 */ /* 0x000e620000000c00 */
[C---:B------:R-:W-:Y:S01]  /*32a0*/  FFMA R30, R23.reuse, R31, R16 ;  /* 0x0000001f171e7223 */ /* 0x040fe20000000010 */
[----:B------:R-:W-:-:S02]  /*32b0*/  FFMA R49, R23, R28, R68 ;  /* 0x0000001c17317223 */ /* 0x000fc40000000044 */
[----:B------:R-:W2:Y:S01]  /*32c0*/  LDS.128 R16, [R8+0x190] ;  /* 0x0001900008107984 */ /* 0x000ea20000000c00 */
[C---:B0-----:R-:W-:Y:S01]  /*32d0*/  FFMA R28, R36.reuse, R40, R61 ;  /* 0x00000028241c7223 */ /* 0x041fe2000000003d */
[C---:B------:R-:W-:Y:S01]  /*32e0*/  FFMA R62, R36.reuse, R41, R62 ;  /* 0x00000029243e7223 */ /* 0x040fe2000000003e */
[C---:B------:R-:W-:Y:S01]  /*32f0*/  FFMA R31, R36.reuse, R42, R21 ;  /* 0x0000002a241f7223 */ /* 0x040fe20000000015 */
[----:B------:R-:W-:Y:S01]  /*3300*/  FFMA R66, R36, R43, R66 ;  /* 0x0000002b24427223 */ /* 0x000fe20000000042 */
        /* <DEDUP_REMOVED lines=9> */
[----:B------:R-:W1:Y:S01]  /*33a0*/  LDS.128 R24, [R48+0x1ed0] ;  /* 0x001ed00030187984 */ /* 0x000e620000000c00 */
[C---:B0-----:R-:W-:Y:S01]  /*33b0*/  FFMA R60, R20.reuse, R41, R60 ;  /* 0x00000029143c7223 */ /* 0x041fe2000000003c */
[C---:B------:R-:W-:Y:S01]  /*33c0*/  FFMA R40, R20.reuse, R40, R49 ;  /* 0x0000002814287223 */ /* 0x040fe20000000031 */
[C---:B------:R-:W-:Y:S01]  /*33d0*/  FFMA R41, R20.reuse, R42, R29 ;  /* 0x0000002a14297223 */ /* 0x040fe2000000001d */
[----:B------:R-:W-:Y:S01]  /*33e0*/  FFMA R20, R20, R43, R30 ;  /* 0x0000002b14147223 */ /* 0x000fe2000000001e */
[C---:B-1----:R-:W-:Y:S01]  /*33f0*/  FFMA R43, R37.reuse, R24, R28 ;  /* 0x00000018252b7223 */ /* 0x042fe2000000001c */
[C---:B------:R-:W-:Y:S01]  /*3400*/  FFMA R49, R37.reuse, R26, R31 ;  /* 0x0000001a25317223 */ /* 0x040fe2000000001f */
[C---:B------:R-:W-:Y:S01]  /*3410*/  FFMA R62, R37.reuse, R25, R62 ;  /* 0x00000019253e7223 */ /* 0x040fe2000000003e */
[----:B------:R-:W-:Y:S01]  /*3420*/  FFMA R66, R37, R27, R66 ;  /* 0x0000001b25427223 */ /* 0x000fe20000000042 */
[----:B------:R-:W0:Y:S01]  /*3430*/  LDS.128 R28, [R48+0x1fe0] ;  /* 0x001fe000301c7984 */ /* 0x000e220000000c00 */
[C---:B------:R-:W-:Y:S01]  /*3440*/  FFMA R37, R13.reuse, R24, R36 ;  /* 0x000000180d257223 */ /* 0x040fe20000000024 */
[C---:B------:R-:W-:Y:S01]  /*3450*/  FFMA R64, R13.reuse, R25, R64 ;  /* 0x000000190d407223 */ /* 0x040fe20000000040 */
[C---:B------:R-:W-:Y:S01]  /*3460*/  FFMA R61, R13.reuse, R26, R33 ;  /* 0x0000001a0d3d7223 */ /* 0x040fe20000000021 */
[-C--:B------:R-:W-:Y:S01]  /*3470*/  FFMA R16, R13, R27.reuse, R32 ;  /* 0x0000001b0d107223 */ /* 0x080fe20000000020 */
[C---:B------:R-:W-:Y:S01]  /*3480*/  FFMA R13, R17.reuse, R24, R12 ;  /* 0x00000018110d7223 */ /* 0x040fe2000000000c */
[C---:B------:R-:W-:Y:S01]  /*3490*/  FFMA R63, R17.reuse, R26, R35 ;  /* 0x0000001a113f7223 */ /* 0x040fe20000000023 */
[C---:B------:R-:W-:Y:S01]  /*34a0*/  FFMA R12, R17.reuse, R27, R34 ;  /* 0x0000001b110c7223 */ /* 0x040fe20000000022 */
[-C--:B------:R-:W-:Y:S01]  /*34b0*/  FFMA R68, R17, R25.reuse, R68 ;  /* 0x0000001911447223 */ /* 0x080fe20000000044 */
[----:B------:R-:W1:Y:S01]  /*34c0*/  LDS.128 R32, [R48+0x20f0] ;  /* 0x0020f00030207984 */ /* 0x000e620000000c00 */
[C---:B------:R-:W-:Y:S01]  /*34d0*/  FFMA R17, R21.reuse, R24, R40 ;  /* 0x0000001815117223 */ /* 0x040fe20000000028 */
[C---:B------:R-:W-:Y:S01]  /*34e0*/  FFMA R60, R21.reuse, R25, R60 ;  /* 0x00000019153c7223 */ /* 0x040fe2000000003c */
[C---:B------:R-:W-:Y:S01]  /*34f0*/  FFMA R41, R21.reuse, R26, R41 ;  /* 0x0000001a15297223 */ /* 0x040fe20000000029 */
[----:B------:R-:W-:Y:S01]  /*3500*/  FFMA R20, R21, R27, R20 ;  /* 0x0000001b15147223 */ /* 0x000fe20000000014 */
[C---:B0-----:R-:W-:Y:S01]  /*3510*/  FFMA R24, R14.reuse, R28, R37 ;  /* 0x0000001c0e187223 */ /* 0x041fe20000000025 */
[C---:B------:R-:W-:Y:S01]  /*3520*/  FFMA R64, R14.reuse, R29, R64 ;  /* 0x0000001d0e407223 */ /* 0x040fe20000000040 */
[C---:B------:R-:W-:Y:S01]  /*3530*/  FFMA R61, R14.reuse, R30, R61 ;  /* 0x0000001e0e3d7223 */ /* 0x040fe2000000003d */
[----:B------:R-:W-:Y:S01]  /*3540*/  FFMA R16, R14, R31, R16 ;  /* 0x0000001f0e107223 */ /* 0x000fe20000000010 */
[C---:B------:R-:W-:Y:S01]  /*3550*/  FFMA R36, R38.reuse, R28, R43 ;  /* 0x0000001c26247223 */ /* 0x040fe2000000002b */
[CC--:B------:R-:W-:Y:S01]  /*3560*/  FFMA R62, R38.reuse, R29.reuse, R62 ;  /* 0x0000001d263e7223 */ /* 0x0c0fe2000000003e */
[----:B------:R-:W-:Y:S01]  /*3570*/  FFMA R49, R38, R30, R49 ;  /* 0x0000001e26317223 */ /* 0x000fe20000000031 */
[C---:B------:R-:W-:Y:S01]  /*3580*/  FFMA R26, R18.reuse, R28, R13 ;  /* 0x0000001c121a7223 */ /* 0x040fe2000000000d */
[C---:B------:R-:W-:Y:S01]  /*3590*/  FFMA R68, R18.reuse, R29, R68 ;  /* 0x0000001d12447223 */ /* 0x040fe20000000044 */
[----:B------:R-:W-:Y:S01]  /*35a0*/  FFMA R63, R18, R30, R63 ;  /* 0x0000001e123f7223 */ /* 0x000fe2000000003f */
[-C--:B------:R-:W-:Y:S01]  /*35b0*/  FFMA R66, R38, R31.reuse, R66 ;  /* 0x0000001f26427223 */ /* 0x080fe20000000042 */
        /* <DEDUP_REMOVED lines=21> */
[----:B------:R1:W-:Y:S04]  /*3710*/  STL.128 [R10], R36 ;  /* 0x000000240a007387 */ /* 0x0003e80000100c00 */
[----:B------:R1:W-:Y:S04]  /*3720*/  STL.128 [R10+0x10], R12 ;  /* 0x0000100c0a007387 */ /* 0x0003e80000100c00 */
[----:B------:R1:W-:Y:S04]  /*3730*/  STL.128 [R10+0x20], R16 ;  /* 0x000020100a007387 */ /* 0x0003e80000100c00 */
[----:B------:R1:W-:Y:S01]  /*3740*/  STL.128 [R10+0x30], R32 ;  /* 0x000030200a007387 */ /* 0x0003e20000100c00 */
[----:B------:R-:W-:Y:S05]  /*3750*/  BRA `(.L_x_17) ;  /* 0x0000000c00107947 */ /* 0x000fea0003800000 */
.L_x_18:
[----:B------:R-:W-:-:S13]  /*3760*/  ISETP.NE.AND P4, PT, R9, RZ, PT ;  /* 0x000000ff0900720c */ /* 0x000fda0003f85270 */
[----:B------:R-:W-:Y:S05]  /*3770*/  @!P4 BRA `(.L_x_17) ;  /* 0x0000000c0008c947 */ /* 0x000fea0003800000 */
[----:B------:R-:W0:Y:S01]  /*3780*/  S2R R14, SR_TID.X ;  /* 0x00000000000e7919 */ /* 0x000e220000002100 */
[----:B------:R-:W-:Y:S01]  /*3790*/  P2R R21, PR, RZ, 0x1 ;  /* 0x00000001ff157803 */ /* 0x000fe20000000000 */
[----:B------:R-:W1:Y:S01]  /*37a0*/  LDC.64 R12, c[0x0][0x390] ;  /* 0x0000e400ff0c7b82 */ /* 0x000e620000000a00 */
[----:B------:R-:W-:Y:S02]  /*37b0*/  ISETP.NE.AND P0, PT, R0, RZ, PT ;  /* 0x000000ff0000720c */ /* 0x000fe40003f05270 */
[----:B------:R-:W-:Y:S02]  /*37c0*/  P2R R22, PR, RZ, 0x2 ;  /* 0x00000002ff167803 */ /* 0x000fe40000000000 */
[----:B------:R-:W-:Y:S02]  /*37d0*/  P2R R20, PR, RZ, 0x1 ;  /* 0x00000001ff147803 */ /* 0x000fe40000000000 */
[----:B------:R-:W-:Y:S01]  /*37e0*/  ISETP.NE.AND P0, PT, R11, RZ, PT ;  /* 0x000000ff0b00720c */ /* 0x000fe20003f05270 */
[----:B------:R-:W2:Y:S01]  /*37f0*/  LDC R37, c[0x0][0x3a4] ;  /* 0x0000e900ff257b82 */ /* 0x000ea20000000800 */
[----:B------:R-:W-:-:S02]  /*3800*/  ISETP.NE.AND P1, PT, R4, RZ, PT ;  /* 0x000000ff0400720c */ /* 0x000fc40003f25270 */
[----:B------:R-:W-:Y:S02]  /*3810*/  P2R R19, PR, RZ, 0x1 ;  /* 0x00000001ff137803 */ /* 0x000fe40000000000 */
[----:B------:R-:W-:Y:S02]  /*3820*/  ISETP.NE.AND P0, PT, R44, RZ, PT ;  /* 0x000000ff2c00720c */ /* 0x000fe40003f05270 */
[----:B------:R-:W-:Y:S02]  /*3830*/  P2R R18, PR, RZ, 0x2 ;  /* 0x00000002ff127803 */ /* 0x000fe40000000000 */
[----:B------:R-:W-:Y:S02]  /*3840*/  ISETP.NE.AND P1, PT, R45, RZ, PT ;  /* 0x000000ff2d00720c */ /* 0x000fe40003f25270 */
[----:B------:R-:W-:Y:S02]  /*3850*/  P2R R17, PR, RZ, 0x1 ;  /* 0x00000001ff117803 */ /* 0x000fe40000000000 */
[----:B------:R-:W-:-:S02]  /*3860*/  ISETP.NE.AND P0, PT, R46, RZ, PT ;  /* 0x000000ff2e00720c */ /* 0x000fc40003f05270 */
[----:B------:R-:W-:Y:S02]  /*3870*/  SHF.L.U32 R10, R10, 0x6, RZ ;  /* 0x000000060a0a7819 */ /* 0x000fe400000006ff */
[----:B------:R-:W-:Y:S02]  /*3880*/  P2R R16, PR, RZ, 0x2 ;  /* 0x00000002ff107803 */ /* 0x000fe40000000000 */
[----:B------:R-:W-:Y:S02]  /*3890*/  ISETP.NE.AND P1, PT, R47, RZ, PT ;  /* 0x000000ff2f00720c */ /* 0x000fe40003f25270 */
[----:B------:R-:W-:Y:S02]  /*38a0*/  LOP3.LUT R10, R10, 0x40, RZ, 0x3c, !PT ;  /* 0x000000400a0a7812 */ /* 0x000fe400078e3cff */
[----:B0-----:R-:W-:Y:S02]  /*38b0*/  SHF.L.U32 R14, R14, 0x3, RZ ;  /* 0x000000030e0e7819 */ /* 0x001fe400000006ff */
[----:B------:R-:W-:-:S02]  /*38c0*/  IADD3 R10, PT, PT, R1, R10, RZ ;  /* 0x0000000a010a7210 */ /* 0x000fc40007ffe0ff */
[----:B------:R-:W-:Y:S02]  /*38d0*/  LOP3.LUT R14, R14, 0x38, RZ, 0xc0, !PT ;  /* 0x000000380e0e7812 */ /* 0x000fe400078ec0ff */
[----:B------:R-:W-:Y:S01]  /*38e0*/  P2R R23, PR, RZ, 0x4 ;  /* 0x00000004ff177803 */ /* 0x000fe20000000000 */
[----:B------:R-:W3:Y:S01]  /*38f0*/  @P0 LDL R42, [R10+0x4] ;  /* 0x000004000a2a0983 */ /* 0x000ee20000100800 */
[----:B------:R-:W-:Y:S02]  /*3900*/  IADD3 R15, PT, PT, R14, UR5, RZ ;  /* 0x000000050e0f7c10 */ /* 0x000fe4000fffe0ff */
[----:B------:R-:W-:Y:S01]  /*3910*/  ISETP.NE.AND P2, PT, R6, RZ, PT ;  /* 0x000000ff0600720c */ /* 0x000fe20003f45270 */
[----:B------:R-:W4:Y:S01]  /*3920*/  @P1 LDL R48, [R10] ;  /* 0x000000000a301983 */ /* 0x000f220000100800 */
[----:B------:R-:W-:Y:S01]  /*3930*/  P2R R24, PR, RZ, 0x8 ;  /* 0x00000008ff187803 */ /* 0x000fe20000000000 */
[----:B-1----:R-:W-:Y:S01]  /*3940*/  IMAD.WIDE.U32 R12, R15, 0x4, R12 ;  /* 0x000000040f0c7825 */ /* 0x002fe200078e000c */
[----:B------:R-:W-:-:S02]  /*3950*/  ISETP.NE.AND P3, PT, R2, RZ, PT ;  /* 0x000000ff0200720c */ /* 0x000fc40003f65270 */
[----:B------:R-:W-:Y:S02]  /*3960*/  ISETP.NE.AND P4, PT, R3, RZ, PT ;  /* 0x000000ff0300720c */ /* 0x000fe40003f85270 */
[----:B------:R-:W3:Y:S01]  /*3970*/  @P0 LDG.E.CONSTANT R49, desc[UR10][R12.64+0x4] ;  /* 0x0000040a0c310981 */ /* 0x000ee2000c1e9900 */
[----:B------:R-:W-:Y:S02]  /*3980*/  ISETP.NE.AND P0, PT, R17, RZ, PT ;  /* 0x000000ff1100720c */ /* 0x000fe40003f05270 */
[----:B------:R-:W-:Y:S01]  /*3990*/  ISETP.NE.AND P6, PT, R5, RZ, PT ;  /* 0x000000ff0500720c */ /* 0x000fe20003fc5270 */
[----:B------:R-:W4:Y:S01]  /*39a0*/  @P1 LDG.E.CONSTANT R61, desc[UR10][R12.64] ;  /* 0x0000000a0c3d1981 */ /* 0x000f22000c1e9900 */
[----:B------:R-:W-:Y:S02]  /*39b0*/  ISETP.NE.AND P1, PT, R16, RZ, PT ;  /* 0x000000ff1000720c */ /* 0x000fe40003f25270 */
[----:B------:R-:W-:Y:S01]  /*39c0*/  ISETP.NE.AND P5, PT, R7, RZ, PT ;  /* 0x000000ff0700720c */ /* 0x000fe20003fa5270 */
[----:B------:R-:W5:Y:S04]  /*39d0*/  @P2 LDL R27, [R10+0x1c] ;  /* 0x00001c000a1b2983 */ /* 0x000f680000100800 */
[----:B------:R-:W5:Y:S04]  /*39e0*/  @P2 LDG.E.CONSTANT R30, desc[UR10][R12.64+0xc] ;  /* 0x00000c0a0c1e2981 */ /* 0x000f68000c1e9900 */
[----:B------:R-:W5:Y:S04]  /*39f0*/  @P0 LDL R36, [R10+0xc] ;  /* 0x00000c000a240983 */ /* 0x000f680000100800 */
[----:B------:R-:W5:Y:S01]  /*3a00*/  @P0 LDG.E.CONSTANT R41, desc[UR10][R12.64+0xc] ;  /* 0x00000c0a0c290981 */ /* 0x000f62000c1e9900 */
[----:B------:R-:W-:-:S03]  /*3a10*/  ISETP.NE.AND P0, PT, R19, RZ, PT ;  /* 0x000000ff1300720c */ /* 0x000fc60003f05270 */
[----:B------:R-:W5:Y:S04]  /*3a20*/  @P1 LDL R38, [R10+0x8] ;  /* 0x000008000a261983 */ /* 0x000f680000100800 */
[----:B------:R-:W5:Y:S04]  /*3a30*/  @P1 LDG.E.CONSTANT R39, desc[UR10][R12.64+0x8] ;  /* 0x0000080a0c271981 */ /* 0x000f68000c1e9900 */
[----:B------:R-:W5:Y:S04]  /*3a40*/  @P3 LDG.E.CONSTANT R28, desc[UR10][R12.64] ;  /* 0x0000000a0c1c3981 */ /* 0x000f68000c1e9900 */
[----:B------:R-:W5:Y:S04]  /*3a50*/  @P0 LDL R40, [R10+0x10] ;  /* 0x000010000a280983 */ /* 0x000f680000100800 */
[----:B------:R-:W5:Y:S01]  /*3a60*/  @P0 LDG.E.CONSTANT R43, desc[UR10][R12.64] ;  /* 0x0000000a0c2b0981 */ /* 0x000f62000c1e9900 */
[----:B------:R-:W-:-:S02]  /*3a70*/  ISETP.NE.AND P0, PT, R20, RZ, PT ;  /* 0x000000ff1400720c */ /* 0x000fc40003f05270 */
[----:B------:R-:W-:Y:S01]  /*3a80*/  ISETP.NE.AND P1, PT, R18, RZ, PT ;  /* 0x000000ff1200720c */ /* 0x000fe20003f25270 */
[----:B------:R-:W5:Y:S04]  /*3a90*/  @P4 LDL R26, [R10+0x24] ;  /* 0x000024000a1a4983 */ /* 0x000f680000100800 */
[----:B------:R-:W5:Y:S04]  /*3aa0*/  @P4 LDG.E.CONSTANT R29, desc[UR10][R12.64+0x4] ;  /* 0x0000040a0c1d4981 */ /* 0x000f68000c1e9900 */
[----:B------:R-:W5:Y:S04]  /*3ab0*/  @P6 LDL R25, [R10+0x28] ;  /* 0x000028000a196983 */ /* 0x000f680000100800 */
[----:B------:R-:W5:Y:S04]  /*3ac0*/  @P0 LDL R15, [R10+0x14] ;  /* 0x000014000a0f0983 */ /* 0x000f680000100800 */
[----:B------:R-:W5:Y:S01]  /*3ad0*/  @P0 LDG.E.CONSTANT R14, desc[UR10][R12.64+0x4] ;  /* 0x0000040a0c0e0981 */ /* 0x000f62000c1e9900 */
[----:B------:R-:W-:-:S03]  /*3ae0*/  ISETP.NE.AND P0, PT, R21, RZ, PT ;  /* 0x000000ff1500720c */ /* 0x000fc60003f05270 */
[----:B------:R-:W5:Y:S04]  /*3af0*/  @P1 LDL R32, [R10+0x18] ;  /* 0x000018000a201983 */ /* 0x000f680000100800 */
[----:B------:R-:W5:Y:S04]  /*3b00*/  @P1 LDG.E.CONSTANT R31, desc[UR10][R12.64+0x8] ;  /* 0x0000080a0c1f1981 */ /* 0x000f68000c1e9900 */
[----:B------:R-:W5:Y:S01]  /*3b10*/  @P3 LDL R21, [R10+0x20] ;  /* 0x000020000a153983 */ /* 0x000f620000100800 */
[----:B------:R-:W-:-:S03]  /*3b20*/  ISETP.NE.AND P3, PT, R24, RZ, PT ;  /* 0x000000ff1800720c */ /* 0x000fc60003f65270 */
[----:B------:R-:W5:Y:S01]  /*3b30*/  @P6 LDG.E.CONSTANT R24, desc[UR10][R12.64+0x8] ;  /* 0x0000080a0c186981 */ /* 0x000f62000c1e9900 */
[----:B------:R-:W-:Y:S02]  /*3b40*/  ISETP.NE.AND P2, PT, R23, RZ, PT ;  /* 0x000000ff1700720c */ /* 0x000fe40003f45270 */
[----:B------:R-:W-:Y:S01]  /*3b50*/  ISETP.NE.AND P1, PT, R22, RZ, PT ;  /* 0x000000ff1600720c */ /* 0x000fe20003f25270 */
[----:B------:R-:W5:Y:S04]  /*3b60*/  @P5 LDL R23, [R10+0x2c] ;  /* 0x00002c000a175983 */ /* 0x000f680000100800 */
[----:B------:R-:W5:Y:S04]  /*3b70*/  @P5 LDG.E.CONSTANT R22, desc[UR10][R12.64+0xc] ;  /* 0x00000c0a0c165981 */ /* 0x000f68000c1e9900 */
[----:B------:R-:W5:Y:S04]  /*3b80*/  @P0 LDL R20, [R10+0x30] ;  /* 0x000030000a140983 */ /* 0x000f680000100800 */
[----:B------:R-:W5:Y:S04]  /*3b90*/  @P0 LDG.E.CONSTANT R33, desc[UR10][R12.64] ;  /* 0x0000000a0c210981 */ /* 0x000f68000c1e9900 */
[----:B------:R-:W5:Y:S04]  /*3ba0*/  @P2 LDL R17, [R10+0x38] ;  /* 0x000038000a112983 */ /* 0x000f680000100800 */
[----:B------:R-:W5:Y:S04]  /*3bb0*/  @P2 LDG.E.CONSTANT R18, desc[UR10][R12.64+0x8] ;  /* 0x0000080a0c122981 */ /* 0x000f68000c1e9900 */
[----:B------:R-:W5:Y:S04]  /*3bc0*/  @P1 LDL R16, [R10+0x34] ;  /* 0x000034000a101983 */ /* 0x000f680000100800 */
[----:B------:R-:W5:Y:S04]  /*3bd0*/  @P1 LDG.E.CONSTANT R19, desc[UR10][R12.64+0x4] ;  /* 0x0000040a0c131981 */ /* 0x000f68000c1e9900 */
[----:B------:R2:W5:Y:S04]  /*3be0*/  @P3 LDG.E.CONSTANT R34, desc[UR10][R12.64+0xc] ;  /* 0x00000c0a0c223981 */ /* 0x000568000c1e9900 */
[----:B------:R-:W5:Y:S01]  /*3bf0*/  @P3 LDL R35, [R10+0x3c] ;  /* 0x00003c000a233983 */ /* 0x000f620000100800 */
[----:B------:R-:W-:-:S02]  /*3c00*/  P2R R63, PR, RZ, 0x10 ;  /* 0x00000010ff3f7803 */ /* 0x000fc40000000000 */
[----:B------:R-:W-:Y:S02]  /*3c10*/  ISETP.NE.AND P4, PT, R11, RZ, PT ;  /* 0x000000ff0b00720c */ /* 0x000fe40003f85270 */
[----:B------:R-:W-:Y:S02]  /*3c20*/  P2R R68, PR, RZ, 0x1 ;  /* 0x00000001ff447803 */ /* 0x000fe40000000000 */
[----:B------:R-:W-:Y:S02]  /*3c30*/  P2R R69, PR, RZ, 0x10 ;  /* 0x00000010ff457803 */ /* 0x000fe40000000000 */
[----:B------:R-:W-:Y:S02]  /*3c40*/  ISETP.NE.AND P0, PT, R47, RZ, PT ;  /* 0x000000ff2f00720c */ /* 0x000fe40003f05270 */
[----:B------:R-:W-:Y:S02]  /*3c50*/  ISETP.NE.AND P4, PT, R46, RZ, PT ;  /* 0x000000ff2e00720c */ /* 0x000fe40003f85270 */
[----:B------:R-:W-:-:S02]  /*3c60*/  P2R R62, PR, RZ, 0x20 ;  /* 0x00000020ff3e7803 */ /* 0x000fc40000000000 */
[----:B------:R-:W-:Y:S02]  /*3c70*/  P2R R60, PR, RZ, 0x40 ;  /* 0x00000040ff3c7803 */ /* 0x000fe40000000000 */
[----:B------:R-:W-:Y:S02]  /*3c80*/  ISETP.NE.AND P5, PT, R6, RZ, PT ;  /* 0x000000ff0600720c */ /* 0x000fe40003fa5270 */
[----:B------:R-:W-:Y:S02]  /*3c90*/  ISETP.NE.AND P6, PT, R2, RZ, PT ;  /* 0x000000ff0200720c */ /* 0x000fe40003fc5270 */
[----:B------:R-:W-:Y:S02]  /*3ca0*/  P2R R66, PR, RZ, 0x20 ;  /* 0x00000020ff427803 */ /* 0x000fe40000000000 */
[----:B------:R-:W-:Y:S02]  /*3cb0*/  P2R R67, PR, RZ, 0x40 ;  /* 0x00000040ff437803 */ /* 0x000fe40000000000 */
[----:B------:R-:W-:-:S02]  /*3cc0*/  ISETP.NE.AND P5, PT, R45, RZ, PT ;  /* 0x000000ff2d00720c */ /* 0x000fc40003fa5270 */
[----:B------:R-:W-:Y:S01]  /*3cd0*/  ISETP.NE.AND P6, PT, R44, RZ, PT ;  /* 0x000000ff2c00720c */ /* 0x000fe20003fc5270 */
[----:B--2---:R-:W-:Y:S01]  /*3ce0*/  IMAD.WIDE R12, R37, 0x4, R58 ;  /* 0x00000004250c7825 */ /* 0x004fe200078e023a */
[----:B------:R-:W-:Y:S02]  /*3cf0*/  P2R R64, PR, RZ, 0x2 ;  /* 0x00000002ff407803 */ /* 0x000fe40000000000 */
[----:B------:R-:W-:Y:S02]  /*3d00*/  P2R R65, PR, RZ, 0x4 ;  /* 0x00000004ff417803 */ /* 0x000fe40000000000 */
[----:B------:R-:W-:Y:S02]  /*3d10*/  ISETP.NE.AND P1, PT, R4, RZ, PT ;  /* 0x000000ff0400720c */ /* 0x000fe40003f25270 */
[----:B------:R-:W-:Y:S01]  /*3d20*/  ISETP.NE.AND P2, PT, R0, RZ, PT ;  /* 0x000000ff0000720c */ /* 0x000fe20003f45270 */
[----:B---3--:R-:W-:Y:S01]  /*3d30*/  @P4 FADD R42, R49, R42 ;  /* 0x0000002a312a4221 */ /* 0x008fe20000000000 */
[----:B----4-:R-:W-:-:S04]  /*3d40*/  @P0 FADD R48, R48, R61 ;  /* 0x0000003d30300221 */ /* 0x010fc80000000000 */
[----:B------:R-:W-:Y:S02]  /*3d50*/  @P4 FMNMX R61, RZ, R42, !PT ;  /* 0x0000002aff3d4209 */ /* 0x000fe40007800000 */
[----:B------:R-:W-:-:S05]  /*3d60*/  @P0 FMNMX R49, RZ, R48, !PT ;  /* 0x00000030ff310209 */ /* 0x000fca0007800000 */
[----:B------:R-:W-:Y:S04]  /*3d70*/  @P0 STG.E desc[UR10][R58.64], R49 ;  /* 0x000000313a000986 */ /* 0x000fe8000c10190a */
[----:B------:R-:W-:Y:S01]  /*3d80*/  @P4 STG.E desc[UR10][R56.64+0x4], R61 ;  /* 0x0000043d38004986 */ /* 0x000fe2000c10190a */
[----:B------:R-:W-:Y:S01]  /*3d90*/  ISETP.NE.AND P4, PT, R69, RZ, PT ;  /* 0x000000ff4500720c */ /* 0x000fe20003f85270 */
[----:B-----5:R-:W-:Y:S01]  /*3da0*/  @P6 FADD R36, R41, R36 ;  /* 0x0000002429246221 */ /* 0x020fe20000000000 */
[----:B------:R-:W-:-:S05]  /*3db0*/  @P5 FADD R38, R39, R38 ;  /* 0x0000002627265221 */ /* 0x000fca0000000000 */
[----:B------:R-:W-:-:S06]  /*3dc0*/  @P5 FMNMX R41, RZ, R38, !PT ;  /* 0x00000026ff295209 */ /* 0x000fcc0007800000 */
[----:B------:R-:W-:Y:S01]  /*3dd0*/  @P4 FADD R40, R43, R40 ;  /* 0x000000282b284221 */ /* 0x000fe20000000000 */
[----:B------:R-:W-:Y:S01]  /*3de0*/  @P6 FMNMX R43, RZ, R36, !PT ;  /* 0x00000024ff2b6209 */ /* 0x000fe20007800000 */
[----:B------:R-:W-:Y:S03]  /*3df0*/  @P5 STG.E desc[UR10][R56.64+0x8], R41 ;  /* 0x0000082938005986 */ /* 0x000fe6000c10190a */
[----:B------:R-:W-:Y:S01]  /*3e00*/  @P4 FMNMX R69, RZ, R40, !PT ;  /* 0x00000028ff454209 */ /* 0x000fe20007800000 */
[----:B------:R-:W-:Y:S01]  /*3e10*/  @P6 STG.E desc[UR10][R56.64+0xc], R43 ;  /* 0x00000c2b38006986 */ /* 0x000fe2000c10190a */
[----:B------:R-:W-:Y:S02]  /*3e20*/  ISETP.NE.AND P5, PT, R66, RZ, PT ;  /* 0x000000ff4200720c */ /* 0x000fe40003fa5270 */
[----:B------:R-:W-:Y:S01]  /*3e30*/  ISETP.NE.AND P6, PT, R67, RZ, PT ;  /* 0x000000ff4300720c */ /* 0x000fe20003fc5270 */
[----:B------:R-:W-:Y:S01]  /*3e40*/  @P4 STG.E desc[UR10][R12.64], R69 ;  /* 0x000000450c004986 */ /* 0x000fe2000c10190a */
[----:B------:R-:W-:Y:S01]  /*3e50*/  ISETP.NE.AND P4, PT, R63, RZ, PT ;  /* 0x000000ff3f00720c */ /* 0x000fe20003f85270 */
[----:B------:R-:W-:-:S08]  /*3e60*/  @P2 FADD R36, R14, R15 ;  /* 0x0000000f0e242221 */ /* 0x000fd00000000000 */
[----:B------:R-:W-:-:S04]  /*3e70*/  @P5 FADD R27, R30, R27 ;  /* 0x0000001b1e1b5221 */ /* 0x000fc80000000000 */
[----:B------:R-:W-:Y:S01]  /*3e80*/  @P4 FADD R26, R29, R26 ;  /* 0x0000001a1d1a4221 */ /* 0x000fe20000000000 */
[----:B------:R-:W-:Y:S01]  /*3e90*/  @P1 FADD R31, R31, R32 ;  /* 0x000000201f1f1221 */ /* 0x000fe20000000000 */
[----:B------:R-:W-:Y:S01]  /*3ea0*/  @P6 FADD R28, R28, R21 ;  /* 0x000000151c1c6221 */ /* 0x000fe20000000000 */
[----:B------:R-:W-:Y:S01]  /*3eb0*/  @P2 FMNMX R21, RZ, R36, !PT ;  /* 0x00000024ff152209 */ /* 0x000fe20007800000 */
[----:B------:R-:W-:Y:S02]  /*3ec0*/  IMAD.WIDE R14, R37, 0x4, R12 ;  /* 0x00000004250e7825 */ /* 0x000fe400078e020c */
[----:B------:R-:W-:Y:S02]  /*3ed0*/  @P1 FMNMX R31, RZ, R31, !PT ;  /* 0x0000001fff1f1209 */ /* 0x000fe40007800000 */
[----:B------:R-:W-:Y:S02]  /*3ee0*/  @P5 FMNMX R27, RZ, R27, !PT ;  /* 0x0000001bff1b5209 */ /* 0x000fe40007800000 */
[----:B------:R-:W-:-:S02]  /*3ef0*/  @P6 FMNMX R29, RZ, R28, !PT ;  /* 0x0000001cff1d6209 */ /* 0x000fc40007800000 */
[----:B------:R-:W-:Y:S01]  /*3f00*/  @P4 FMNMX R37, RZ, R26, !PT ;  /* 0x0000001aff254209 */ /* 0x000fe20007800000 */
[----:B------:R-:W-:Y:S01]  /*3f10*/  @P2 STG.E desc[UR10][R54.64+0x4], R21 ;  /* 0x0000041536002986 */ /* 0x000fe2000c10190a */
[----:B------:R-:W-:-:S03]  /*3f20*/  P2R R36, PR, RZ, 0x10 ;  /* 0x00000010ff247803 */ /* 0x000fc60000000000 */
[----:B------:R0:W-:Y:S04]  /*3f30*/  @P1 STG.E desc[UR10][R54.64+0x8], R31 ;  /* 0x0000081f36001986 */ /* 0x0001e8000c10190a */
[----:B------:R-:W-:Y:S04]  /*3f40*/  @P5 STG.E desc[UR10][R54.64+0xc], R27 ;  /* 0x00000c1b36005986 */ /* 0x000fe8000c10190a */
[----:B------:R1:W-:Y:S04]  /*3f50*/  @P6 STG.E desc[UR10][R14.64], R29 ;  /* 0x0000001d0e006986 */ /* 0x0003e8000c10190a */
[----:B------:R-:W-:Y:S01]  /*3f60*/  @P4 STG.E desc[UR10][R52.64+0x4], R37 ;  /* 0x0000042534004986 */ /* 0x000fe2000c10190a */
[----:B------:R-:W-:-:S04]  /*3f70*/  ISETP.NE.AND P4, PT, R2, RZ, PT ;  /* 0x000000ff0200720c */ /* 0x000fc80003f85270 */
[----:B------:R-:W-:Y:S02]  /*3f80*/  P2R R32, PR, RZ, 0x10 ;  /* 0x00000010ff207803 */ /* 0x000fe40000000000 */
[----:B------:R-:W-:-:S04]  /*3f90*/  ISETP.NE.AND P4, PT, R6, RZ, PT ;  /* 0x000000ff0600720c */ /* 0x000fc80003f85270 */
[----:B0-----:R-:W-:Y:S02]  /*3fa0*/  P2R R31, PR, RZ, 0x10 ;  /* 0x00000010ff1f7803 */ /* 0x001fe40000000000 */
[----:B------:R-:W-:-:S04]  /*3fb0*/  ISETP.NE.AND P4, PT, R4, RZ, PT ;  /* 0x000000ff0400720c */ /* 0x000fc80003f85270 */
[----:B------:R-:W-:Y:S02]  /*3fc0*/  P2R R30, PR, RZ, 0x10 ;  /* 0x00000010ff1e7803 */ /* 0x000fe40000000000 */
[----:B------:R-:W-:-:S04]  /*3fd0*/  ISETP.NE.AND P4, PT, R0, RZ, PT ;  /* 0x000000ff0000720c */ /* 0x000fc80003f85270 */
[----:B-1----:R-:W-:Y:S02]  /*3fe0*/  P2R R29, PR, RZ, 0x10 ;  /* 0x00000010ff1d7803 */ /* 0x002fe40000000000 */
[----:B------:R-:W-:Y:S02]  /*3ff0*/  ISETP.NE.AND P4, PT, R11, RZ, PT ;  /* 0x000000ff0b00720c */ /* 0x000fe40003f85270 */
[----:B------:R-:W-:Y:S02]  /*4000*/  ISETP.NE.AND P6, PT, R60, RZ, PT ;  /* 0x000000ff3c00720c */ /* 0x000fe40003fc5270 */
[----:B------:R-:W-:Y:S02]  /*4010*/  P2R R28, PR, RZ, 0x10 ;  /* 0x00000010ff1c7803 */ /* 0x000fe40000000000 */
[----:B------:R-:W-:-:S04]  /*4020*/  ISETP.NE.AND P4, PT, R44, RZ, PT ;  /* 0x000000ff2c00720c */ /* 0x000fc80003f85270 */
[----:B------:R-:W-:Y:S02]  /*4030*/  P2R R27, PR, RZ, 0x10 ;  /* 0x00000010ff1b7803 */ /* 0x000fe40000000000 */
[----:B------:R-:W-:-:S04]  /*4040*/  ISETP.NE.AND P4, PT, R45, RZ, PT ;  /* 0x000000ff2d00720c */ /* 0x000fc80003f85270 */
[----:B------:R-:W-:Y:S02]  /*4050*/  P2R R26, PR, RZ, 0x10 ;  /* 0x00000010ff1a7803 */ /* 0x000fe40000000000 */
[----:B------:R-:W-:Y:S01]  /*4060*/  ISETP.NE.AND P4, PT, R46, RZ, PT ;  /* 0x000000ff2e00720c */ /* 0x000fe20003f85270 */
[----:B------:R-:W-:-:S03]  /*4070*/  @P6 FADD R24, R24, R25 ;  /* 0x0000001918186221 */ /* 0x000fc60000000000 */
[----:B------:R-:W-:Y:S02]  /*4080*/  P2R R25, PR, RZ, 0x10 ;  /* 0x00000010ff197803 */ /* 0x000fe40000000000 */
[----:B------:R-:W-:-:S13]  /*4090*/  ISETP.NE.AND P4, PT, R47, RZ, PT ;  /* 0x000000ff2f00720c */ /* 0x000fda0003f85270 */
[----:B------:R-:W-:Y:S01]  /*40a0*/  @P4 STL [R10], RZ ;  /* 0x000000ff0a004387 */ /* 0x000fe20000100800 */
[----:B------:R-:W-:-:S13]  /*40b0*/  ISETP.NE.AND P4, PT, R25, RZ, PT ;  /* 0x000000ff1900720c */ /* 0x000fda0003f85270 */
[----:B------:R-:W-:Y:S01]  /*40c0*/  @P4 STL [R10+0x4], RZ ;  /* 0x000004ff0a004387 */ /* 0x000fe20000100800 */
[----:B------:R-:W-:-:S13]  /*40d0*/  ISETP.NE.AND P4, PT, R26, RZ, PT ;  /* 0x000000ff1a00720c */ /* 0x000fda0003f85270 */
[----:B------:R-:W-:Y:S01]  /*40e0*/  @P4 STL [R10+0x8], RZ ;  /* 0x000008ff0a004387 */ /* 0x000fe20000100800 */
[----:B------:R-:W-:-:S13]  /*40f0*/  ISETP.NE.AND P4, PT, R27, RZ, PT ;  /* 0x000000ff1b00720c */ /* 0x000fda0003f85270 */
[----:B------:R-:W-:Y:S01]  /*4100*/  @P4 STL [R10+0xc], RZ ;  /* 0x00000cff0a004387 */ /* 0x000fe20000100800 */
[----:B------:R-:W-:-:S13]  /*4110*/  ISETP.NE.AND P4, PT, R28, RZ, PT ;  /* 0x000000ff1c00720c */ /* 0x000fda0003f85270 */
[----:B------:R-:W-:Y:S01]  /*4120*/  @P4 STL [R10+0x10], RZ ;  /* 0x000010ff0a004387 */ /* 0x000fe20000100800 */
[----:B------:R-:W-:Y:S02]  /*4130*/  ISETP.NE.AND P4, PT, R29, RZ, PT ;  /* 0x000000ff1d00720c */ /* 0x000fe40003f85270 */
[----:B------:R-:W-:-:S11]  /*4140*/  ISETP.NE.AND P0, PT, R68, RZ, PT ;  /* 0x000000ff4400720c */ /* 0x000fd60003f05270 */
[----:B------:R-:W-:Y:S01]  /*4150*/  @P4 STL [R10+0x14], RZ ;  /* 0x000014ff0a004387 */ /* 0x000fe20000100800 */
[----:B------:R-:W-:Y:S01]  /*4160*/  ISETP.NE.AND P4, PT, R30, RZ, PT ;  /* 0x000000ff1e00720c */ /* 0x000fe20003f85270 */
[----:B------:R-:W0:-:S12]  /*4170*/  @P0 LDC R39, c[0x0][0x3a4] ;  /* 0x0000e900ff270b82 */ /* 0x000e180000000800 */
[----:B------:R-:W-:Y:S01]  /*4180*/  @P4 STL [R10+0x18], RZ ;  /* 0x000018ff0a004387 */ /* 0x000fe20000100800 */
[----:B------:R-:W-:Y:S02]  /*4190*/  ISETP.NE.AND P4, PT, R31, RZ, PT ;  /* 0x000000ff1f00720c */ /* 0x000fe40003f85270 */
[----:B------:R-:W-:Y:S02]  /*41a0*/  ISETP.NE.AND P5, PT, R62, RZ, PT ;  /* 0x000000ff3e00720c */ /* 0x000fe40003fa5270 */
[----:B------:R-:W-:Y:S02]  /*41b0*/  ISETP.NE.AND P2, PT, R65, RZ, PT ;  /* 0x000000ff4100720c */ /* 0x000fe40003f45270 */
[----:B------:R-:W-:-:S07]  /*41c0*/  ISETP.NE.AND P1, PT, R64, RZ, PT ;  /* 0x000000ff4000720c */ /* 0x000fce0003f25270 */
[----:B------:R-:W-:Y:S01]  /*41d0*/  @P4 STL [R10+0x1c], RZ ;  /* 0x00001cff0a004387 */ /* 0x000fe20000100800 */
[----:B------:R-:W-:Y:S01]  /*41e0*/  ISETP.NE.AND P4, PT, R32, RZ, PT ;  /* 0x000000ff2000720c */ /* 0x000fe20003f85270 */
[----:B------:R-:W-:Y:S01]  /*41f0*/  @P5 FADD R22, R22, R23 ;  /* 0x0000001716165221 */ /* 0x000fe20000000000 */
[----:B------:R-:W-:Y:S01]  /*4200*/  @P0 FADD R20, R33, R20 ;  /* 0x0000001421140221 */ /* 0x000fe20000000000 */
[----:B------:R-:W-:Y:S01]  /*4210*/  @P2 FADD R18, R18, R17 ;  /* 0x0000001112122221 */ /* 0x000fe20000000000 */
[----:B------:R-:W-:Y:S01]  /*4220*/  @P6 FMNMX R23, RZ, R24, !PT ;  /* 0x00000018ff176209 */ /* 0x000fe20007800000 */
[----:B------:R-:W-:Y:S01]  /*4230*/  @P1 FADD R16, R19, R16 ;  /* 0x0000001013101221 */ /* 0x000fe20000000000 */
[----:B------:R-:W-:Y:S01]  /*4240*/  @P5 FMNMX R17, RZ, R22, !PT ;  /* 0x00000016ff115209 */ /* 0x000fe20007800000 */
[----:B0-----:R-:W-:Y:S01]  /*4250*/  @P0 IMAD.WIDE R12, R39, 0x4, R14 ;  /* 0x00000004270c0825 */ /* 0x001fe200078e020e */
[----:B------:R-:W-:-:S03]  /*4260*/  @P0 FMNMX R19, RZ, R20, !PT ;  /* 0x00000014ff130209 */ /* 0x000fc60007800000 */
[----:B------:R-:W-:Y:S02]  /*4270*/  @P3 FADD R34, R34, R35 ;  /* 0x0000002322223221 */ /* 0x000fe40000000000 */
[----:B------:R-:W-:Y:S01]  /*4280*/  @P4 STL [R10+0x20], RZ ;  /* 0x000020ff0a004387 */ /* 0x000fe20000100800 */
[----:B------:R-:W-:-:S03]  /*4290*/  ISETP.NE.AND P4, PT, R36, RZ, PT ;  /* 0x000000ff2400720c */ /* 0x000fc60003f85270 */
[----:B------:R-:W-:Y:S01]  /*42a0*/  @P6 STG.E desc[UR10][R52.64+0x8], R23 ;  /* 0x0000081734006986 */ /* 0x000fe2000c10190a */
[----:B------:R-:W-:-:S03]  /*42b0*/  @P1 FMNMX R15, RZ, R16, !PT ;  /* 0x00000010ff0f1209 */ /* 0x000fc60007800000 */
[----:B------:R-:W-:Y:S01]  /*42c0*/  @P5 STG.E desc[UR10][R52.64+0xc], R17 ;  /* 0x00000c1134005986 */ /* 0x000fe2000c10190a */
[----:B------:R-:W-:-:S03]  /*42d0*/  @P2 FMNMX R21, RZ, R18, !PT ;  /* 0x00000012ff152209 */ /* 0x000fc60007800000 */
[----:B------:R0:W-:Y:S04]  /*42e0*/  @P0 STG.E desc[UR10][R12.64], R19 ;  /* 0x000000130c000986 */ /* 0x0001e8000c10190a */
[----:B------:R2:W-:Y:S01]  /*42f0*/  @P1 STG.E desc[UR10][R50.64+0x4], R15 ;  /* 0x0000040f32001986 */ /* 0x0005e2000c10190a */
[----:B0-----:R-:W-:-:S03]  /*4300*/  @P3 FMNMX R13, RZ, R34, !PT ;  /* 0x00000022ff0d3209 */ /* 0x001fc60007800000 */
[----:B------:R2:W-:Y:S04]  /*4310*/  @P2 STG.E desc[UR10][R50.64+0x8], R21 ;  /* 0x0000081532002986 */ /* 0x0005e8000c10190a */
[----:B------:R2:W-:Y:S04]  /*4320*/  @P4 STL [R10+0x24], RZ ;  /* 0x000024ff0a004387 */ /* 0x0005e80000100800 */
[----:B------:R2:W-:Y:S04]  /*4330*/  @P6 STL [R10+0x28], RZ ;  /* 0x000028ff0a006387 */ /* 0x0005e80000100800 */
[----:B------:R2:W-:Y:S04]  /*4340*/  @P5 STL [R10+0x2c], RZ ;  /* 0x00002cff0a005387 */ /* 0x0005e80000100800 */
[----:B------:R2:W-:Y:S04]  /*4350*/  @P0 STL [R10+0x30], RZ ;  /* 0x000030ff0a000387 */ /* 0x0005e80000100800 */
[----:B------:R2:W-:Y:S04]  /*4360*/  @P1 STL [R10+0x34], RZ ;  /* 0x000034ff0a001387 */ /* 0x0005e80000100800 */
[----:B------:R2:W-:Y:S04]  /*4370*/  @P2 STL [R10+0x38], RZ ;  /* 0x000038ff0a002387 */ /* 0x0005e80000100800 */
[----:B------:R2:W-:Y:S04]  /*4380*/  @P3 STL [R10+0x3c], RZ ;  /* 0x00003cff0a003387 */ /* 0x0005e80000100800 */
[----:B------:R2:W-:Y:S02]  /*4390*/  @P3 STG.E desc[UR10][R50.64+0xc], R13 ;  /* 0x00000c0d32003986 */ /* 0x0005e4000c10190a */
.L_x_17:
[----:B------:R-:W-:Y:S05]  /*43a0*/  BSYNC.RECONVERGENT B0 ;  /* 0x0000000000007941 */ /* 0x000fea0003800200 */
.L_x_16:
[----:B------:R-:W-:Y:S01]  /*43b0*/  UISETP.LT.AND UP0, UPT, UR7, 0x1, UPT ;  /* 0x000000010700788c */ /* 0x000fe2000bf01270 */
[----:B------:R-:W-:Y:S01]  /*43c0*/  IADD3 R9, PT, PT, R9, 0x1, RZ ;  /* 0x0000000109097810 */ /* 0x000fe20007ffe0ff */
[----:B------:R-:W-:Y:S02]  /*43d0*/  BAR.SYNC.DEFER_BLOCKING 0x0 ;  /* 0x0000000000007b1d */ /* 0x000fe40000010000 */
[----:B------:R-:W-:-:S06]  /*43e0*/  USEL UR6, UR7, 0x1, !UP0 ;  /* 0x0000000107067887 */ /* 0x000fcc000c000000 */
[----:B------:R-:W-:-:S13]  /*43f0*/  ISETP.NE.AND P4, PT, R9, UR6, PT ;  /* 0x0000000609007c0c */ /* 0x000fda000bf85270 */
[----:B------:R-:W-:Y:S05]  /*4400*/  @P4 BRA `(.L_x_19) ;  /* 0xffffffc000dc4947 */ /* 0x000fea000383ffff */
.L_x_10:
[----:B------:R-:W3:Y:S02]  /*4410*/  S2R R4, SR_TID.X ;  /* 0x0000000000047919 */ /* 0x000ee40000002100 */
[----:B---3--:R-:W-:-:S13]  /*4420*/  ISETP.GE.U32.AND P0, PT, R4, 0x40, PT ;  /* 0x000000400400780c */ /* 0x008fda0003f06070 */
[----:B------:R-:W-:Y:S05]  /*4430*/  @!P0 EXIT ;  /* 0x000000000000894d */ /* 0x000fea0003800000 */
[----:B------:R-:W-:Y:S01]  /*4440*/  LEA.HI R0, R4, 0xfffffffe, RZ, 0x1b ;  /* 0xfffffffe04007811 */ /* 0x000fe200078fd8ff */
[----:B------:R-:W-:-:S03]  /*4450*/  UIADD3 UR6, UPT, UPT, UR7, -0x1, URZ ;  /* 0xffffffff07067890 */ /* 0x000fc6000fffe0ff */
[----:B------:R-:W-:Y:S01]  /*4460*/  PRMT R0, R0, 0x9910, RZ ;  /* 0x0000991000007816 */ /* 0x000fe200000000ff */
[----:B------:R-:W-:-:S04]  /*4470*/  ULEA.HI UR8, UR6, UR6, URZ, 0x1 ;  /* 0x0000000606087291 */ /* 0x000fc8000f8f08ff */
[----:B------:R-:W-:Y:S01]  /*4480*/  IMAD R0, R0, 0x56, RZ ;  /* 0x0000005600007824 */ /* 0x000fe200078e02ff */
[----:B------:R-:W-:-:S04]  /*4490*/  ULOP3.LUT UR8, UR8, 0xfffffffe, URZ, 0xc0, !UPT ;  /* 0xfffffffe08087892 */ /* 0x000fc8000f8ec0ff */
[----:B------:R-:W-:Y:S01]  /*44a0*/  LOP3.LUT R0, R0, 0xffff, RZ, 0xc0, !PT ;  /* 0x0000ffff00007812 */ /* 0x000fe200078ec0ff */
[----:B------:R-:W-:-:S03]  /*44b0*/  UIADD3 UR8, UPT, UPT, UR6, -UR8, URZ ;  /* 0x8000000806087290 */ /* 0x000fc6000fffe0ff */
[----:B------:R-:W-:-:S04]  /*44c0*/  SHF.R.U32.HI R3, RZ, 0xf, R0 ;  /* 0x0000000fff037819 */ /* 0x000fc80000011600 */
[----:B------:R-:W-:-:S04]  /*44d0*/  LEA.HI R3, R0, R3, RZ, 0x18 ;  /* 0x0000000300037211 */ /* 0x000fc800078fc0ff */
[----:B------:R-:W-:-:S04]  /*44e0*/  LOP3.LUT R6, R3, 0xff, RZ, 0xc0, !PT ;  /* 0x000000ff03067812 */ /* 0x000fc800078ec0ff */
[----:B------:R-:W-:-:S13]  /*44f0*/  ISETP.NE.AND P0, PT, R6, UR8, PT ;  /* 0x0000000806007c0c */ /* 0x000fda000bf05270 */
[----:B------:R-:W-:Y:S05]  /*4500*/  @P0 EXIT ;  /* 0x000000000000094d */ /* 0x000fea0003800000 */
[C---:B------:R-:W-:Y:S01]  /*4510*/  LEA.HI R7, R4.reuse, 0xfffffffe, RZ, 0x1b ;  /* 0xfffffffe04077811 */ /* 0x040fe200078fd8ff */
[----:B------:R-:W3:Y:S01]  /*4520*/  LDCU.64 UR6, c[0x0][0x3a0] ;  /* 0x00007400ff0677ac */ /* 0x000ee20008000a00 */
[----:B------:R-:W-:Y:S01]  /*4530*/  SHF.R.U32.HI R5, RZ, 0x1, R4 ;  /* 0x00000001ff057819 */ /* 0x000fe20000011604 */
[----:B------:R-:W4:Y:S01]  /*4540*/  LDC.64 R2, c[0x0][0x390] ;  /* 0x0000e400ff027b82 */ /* 0x000f220000000a00 */
[----:B------:R-:W-:Y:S01]  /*4550*/  SHF.L.U32 R4, R4, 0x3, RZ ;  /* 0x0000000304047819 */ /* 0x000fe200000006ff */
[----:B------:R-:W-:Y:S01]  /*4560*/  IMAD.HI R0, R7, 0x55555556, RZ ;  /* 0x5555555607007827 */ /* 0x000fe200078e02ff */
[----:B------:R-:W-:Y:S01]  /*4570*/  LOP3.LUT R5, R5, 0xc, RZ, 0xc0, !PT ;  /* 0x0000000c05057812 */ /* 0x000fe200078ec0ff */
[----:B------:R-:W5:Y:S01]  /*4580*/  LDCU.64 UR8, c[0x0][0x398] ;  /* 0x00007300ff0877ac */ /* 0x000f620008000a00 */
[----:B------:R-:W-:Y:S02]  /*4590*/  LOP3.LUT R4, R4, 0x38, RZ, 0xc0, !PT ;  /* 0x0000003804047812 */ /* 0x000fe400078ec0ff */
[----:B------:R-:W-:-:S02]  /*45a0*/  LEA.HI R0, R0, R0, RZ, 0x1 ;  /* 0x0000000000007211 */ /* 0x000fc400078f08ff */
[----:B------:R-:W-:Y:S02]  /*45b0*/  IADD3 R5, PT, PT, R5, UR4, RZ ;  /* 0x0000000405057c10 */ /* 0x000fe4000fffe0ff */
[----:B------:R-:W-:Y:S01]  /*45c0*/  IADD3 R4, PT, PT, R4, UR5, RZ ;  /* 0x0000000504047c10 */ /* 0x000fe2000fffe0ff */
[----:B------:R-:W-:-:S04]  /*45d0*/  IMAD R0, R0, -0x3, R7 ;  /* 0xfffffffd00007824 */ /* 0x000fc800078e0207 */
[----:B------:R-:W-:Y:S01]  /*45e0*/  IMAD R5, R0, 0x15, R5 ;  /* 0x0000001500057824 */ /* 0x000fe200078e0205 */
[C---:B---3--:R-:W-:Y:S02]  /*45f0*/  ISETP.GE.AND P2, PT, R4.reuse, UR7, PT ;  /* 0x0000000704007c0c */ /* 0x048fe4000bf46270 */
[----:B------:R-:W-:Y:S02]  /*4600*/  IADD3 R0, PT, PT, R4, 0x1, RZ ;  /* 0x0000000104007810 */ /* 0x000fe40007ffe0ff */
[C---:B------:R-:W-:Y:S02]  /*4610*/  ISETP.GE.OR P1, PT, R5.reuse, UR6, P2 ;  /* 0x0000000605007c0c */ /* 0x040fe40009726670 */
[----:B------:R-:W-:Y:S01]  /*4620*/  ISETP.GE.AND P3, PT, R0, UR7, PT ;  /* 0x0000000700007c0c */ /* 0x000fe2000bf66270 */
[----:B----4-:R-:W-:Y:S01]  /*4630*/  IMAD.WIDE.U32 R2, R4, 0x4, R2 ;  /* 0x0000000404027825 */ /* 0x010fe200078e0002 */
[----:B------:R-:W-:Y:S02]  /*4640*/  LEA R0, R6, R1, 0x6 ;  /* 0x0000000106007211 */ /* 0x000fe400078e30ff */
[----:B------:R-:W-:-:S07]  /*4650*/  ISETP.GE.OR P4, PT, R5, UR6, P3 ;  /* 0x0000000605007c0c */ /* 0x000fce0009f86670 */
[----:B------:R-:W3:Y:S04]  /*4660*/  @!P1 LDL R8, [R0] ;  /* 0x0000000000089983 */ /* 0x000ee80000100800 */
[----:B012---:R-:W3:Y:S01]  /*4670*/  @!P1 LDG.E.CONSTANT R13, desc[UR10][R2.64] ;  /* 0x0000000a020d9981 */ /* 0x007ee2000c1e9900 */
[----:B------:R-:W-:-:S03]  /*4680*/  IADD3 R6, PT, PT, R4, 0x2, RZ ;  /* 0x0000000204067810 */ /* 0x000fc60007ffe0ff */
[----:B------:R-:W2:Y:S04]  /*4690*/  @!P4 LDL R10, [R0+0x4] ;  /* 0x00000400000ac983 */ /* 0x000ea80000100800 */
[----:B------:R-:W2:Y:S01]  /*46a0*/  @!P4 LDG.E.CONSTANT R15, desc[UR10][R2.64+0x4] ;  /* 0x0000040a020fc981 */ /* 0x000ea2000c1e9900 */
[----:B------:R-:W-:Y:S02]  /*46b0*/  ISETP.GE.AND P0, PT, R6, UR7, PT ;  /* 0x0000000706007c0c */ /* 0x000fe4000bf06270 */
[----:B------:R-:W0:Y:S02]  /*46c0*/  @!P1 LDC.64 R6, c[0x0][0x398] ;  /* 0x0000e600ff069b82 */ /* 0x000e240000000a00 */
[----:B------:R-:W-:-:S13]  /*46d0*/  ISETP.GE.OR P6, PT, R5, UR6, P0 ;  /* 0x0000000605007c0c */ /* 0x000fda00087c6670 */
[----:B------:R-:W4:Y:S04]  /*46e0*/  @!P6 LDL R14, [R0+0x8] ;  /* 0x00000800000ee983 */ /* 0x000f280000100800 */
[----:B------:R-:W4:Y:S01]  /*46f0*/  @!P6 LDG.E.CONSTANT R17, desc[UR10][R2.64+0x8] ;  /* 0x0000080a0211e981 */ /* 0x000f22000c1e9900 */
[----:B------:R-:W-:-:S05]  /*4700*/  IMAD R11, R5, UR7, RZ ;  /* 0x00000007050b7c24 */ /* 0x000fca000f8e02ff */
[----:B------:R-:W-:-:S05]  /*4710*/  @!P1 IADD3 R9, PT, PT, R4, R11, RZ ;  /* 0x0000000b04099210 */ /* 0x000fca0007ffe0ff */
[----:B0-----:R-:W-:Y:S01]  /*4720*/  @!P1 IMAD.WIDE R6, R9, 0x4, R6 ;  /* 0x0000000409069825 */ /* 0x001fe200078e0206 */
[----:B------:R-:W-:-:S04]  /*4730*/  IADD3 R9, P5, PT, R4, R11, RZ ;  /* 0x0000000b04097210 */ /* 0x000fc80007fbe0ff */
[----:B------:R-:W-:Y:S01]  /*4740*/  LEA.HI.X.SX32 R12, R11, RZ, 0x1, P5 ;  /* 0x000000ff0b0c7211 */ /* 0x000fe200028f0eff */
[----:B---3--:R-:W-:-:S05]  /*4750*/  @!P1 FADD R8, R13, R8 ;  /* 0x000000080d089221 */ /* 0x008fca0000000000 */
[----:B------:R-:W-:Y:S02]  /*4760*/  @!P1 FMNMX R13, RZ, R8, !PT ;  /* 0x00000008ff0d9209 */ /* 0x000fe40007800000 */
[----:B-----5:R-:W-:Y:S01]  /*4770*/  LEA R8, P5, R9, UR8, 0x2 ;  /* 0x0000000809087c11 */ /* 0x020fe2000f8a10ff */
[----:B--2---:R-:W-:Y:S01]  /*4780*/  @!P4 FADD R10, R15, R10 ;  /* 0x0000000a0f0ac221 */ /* 0x004fe20000000000 */
[----:B------:R-:W-:Y:S01]  /*4790*/  IADD3 R15, PT, PT, R4, 0x3, RZ ;  /* 0x00000003040f7810 */ /* 0x000fe20007ffe0ff */
[----:B------:R4:W-:Y:S01]  /*47a0*/  @!P1 STG.E desc[UR10][R6.64], R13 ;  /* 0x0000000d06009986 */ /* 0x0009e2000c10190a */
[----:B------:R-:W-:Y:S02]  /*47b0*/  LEA.HI.X R9, R9, UR9, R12, 0x2, P5 ;  /* 0x0000000909097c11 */ /* 0x000fe4000a8f140c */
[----:B------:R-:W-:Y:S02]  /*47c0*/  ISETP.GE.AND P1, PT, R15, UR7, PT ;  /* 0x000000070f007c0c */ /* 0x000fe4000bf26270 */
[----:B------:R-:W-:-:S02]  /*47d0*/  @!P4 FMNMX R15, RZ, R10, !PT ;  /* 0x0000000aff0fc209 */ /* 0x000fc40007800000 */
[C---:B------:R-:W-:Y:S02]  /*47e0*/  IADD3 R12, PT, PT, R5.reuse, 0x1, RZ ;  /* 0x00000001050c7810 */ /* 0x040fe40007ffe0ff */
[----:B------:R-:W-:Y:S01]  /*47f0*/  ISETP.GE.OR P5, PT, R5, UR6, P1 ;  /* 0x0000000605007c0c */ /* 0x000fe20008fa6670 */
[----:B------:R0:W-:Y:S01]  /*4800*/  @!P4 STG.E desc[UR10][R8.64+0x4], R15 ;  /* 0x0000040f0800c986 */ /* 0x0001e2000c10190a */
[----:B------:R-:W-:Y:S01]  /*4810*/  ISETP.GE.OR P4, PT, R12, UR6, P2 ;  /* 0x000000060c007c0c */ /* 0x000fe20009786670 */
[----:B----4-:R-:W-:-:S10]  /*4820*/  @!P6 FADD R6, R17, R14 ;  /* 0x0000000e1106e221 */ /* 0x010fd40000000000 */
[----:B------:R-:W2:Y:S04]  /*4830*/  @!P5 LDL R10, [R0+0xc] ;  /* 0x00000c00000ad983 */ /* 0x000ea80000100800 */
[----:B------:R-:W2:Y:S01]  /*4840*/  @!P5 LDG.E.CONSTANT R19, desc[UR10][R2.64+0xc] ;  /* 0x00000c0a0213d981 */ /* 0x000ea2000c1e9900 */
[----:B------:R-:W-:Y:S02]  /*4850*/  @!P6 FMNMX R13, RZ, R6, !PT ;  /* 0x00000006ff0de209 */ /* 0x000fe40007800000 */
[----:B------:R-:W1:Y:S01]  /*4860*/  @!P4 LDC.64 R6, c[0x0][0x398] ;  /* 0x0000e600ff06cb82 */ /* 0x000e620000000a00 */
[----:B------:R-:W3:Y:S04]  /*4870*/  @!P4 LDL R14, [R0+0x10] ;  /* 0x00001000000ec983 */ /* 0x000ee80000100800 */
[----:B------:R-:W3:Y:S04]  /*4880*/  @!P4 LDG.E.CONSTANT R21, desc[UR10][R2.64] ;  /* 0x0000000a0215c981 */ /* 0x000ee8000c1e9900 */
[----:B------:R4:W-:Y:S01]  /*4890*/  @!P6 STG.E desc[UR10][R8.64+0x8], R13 ;  /* 0x0000080d0800e986 */ /* 0x0009e2000c10190a */
[----:B------:R-:W-:-:S13]  /*48a0*/  ISETP.GE.OR P6, PT, R12, UR6, P3 ;  /* 0x000000060c007c0c */ /* 0x000fda0009fc6670 */
[----:B------:R-:W5:Y:S04]  /*48b0*/  @!P6 LDL R16, [R0+0x14] ;  /* 0x000014000010e983 */ /* 0x000f680000100800 */
[----:B------:R-:W5:Y:S01]  /*48c0*/  @!P6 LDG.E.CONSTANT R23, desc[UR10][R2.64+0x4] ;  /* 0x0000040a0217e981 */ /* 0x000f62000c1e9900 */
[----:B------:R-:W-:-:S04]  /*48d0*/  IADD3 R17, PT, PT, R11, UR7, RZ ;  /* 0x000000070b117c10 */ /* 0x000fc8000fffe0ff */
[----:B------:R-:W-:-:S05]  /*48e0*/  @!P4 IADD3 R11, PT, PT, R4, R17, RZ ;  /* 0x00000011040bc210 */ /* 0x000fca0007ffe0ff */
[----:B-1----:R-:W-:-:S04]  /*48f0*/  @!P4 IMAD.WIDE R6, R11, 0x4, R6 ;  /* 0x000000040b06c825 */ /* 0x002fc800078e0206 */
[----:B--2---:R-:W-:-:S05]  /*4900*/  @!P5 FADD R10, R19, R10 ;  /* 0x0000000a130ad221 */ /* 0x004fca0000000000 */
[----:B0-----:R-:W-:Y:S01]  /*4910*/  @!P5 FMNMX R15, RZ, R10, !PT ;  /* 0x0000000aff0fd209 */ /* 0x001fe20007800000 */
[----:B---3--:R-:W-:-:S04]  /*4920*/  @!P4 FADD R14, R21, R14 ;  /* 0x0000000e150ec221 */ /* 0x008fc80000000000 */
[----:B------:R0:W-:Y:S01]  /*4930*/  @!P5 STG.E desc[UR10][R8.64+0xc], R15 ;  /* 0x00000c0f0800d986 */ /* 0x0001e2000c10190a */
[----:B------:R-:W-:Y:S02]  /*4940*/  IADD3 R11, P5, PT, R4, R17, RZ ;  /* 0x00000011040b7210 */ /* 0x000fe40007fbe0ff */
[----:B----4-:R-:W-:Y:S02]  /*4950*/  @!P4 FMNMX R13, RZ, R14, !PT ;  /* 0x0000000eff0dc209 */ /* 0x010fe40007800000 */
[----:B------:R-:W-:Y:S02]  /*4960*/  LEA.HI.X.SX32 R14, R17, RZ, 0x1, P5 ;  /* 0x000000ff110e7211 */ /* 0x000fe400028f0eff */
[C---:B------:R-:W-:Y:S01]  /*4970*/  LEA R10, P5, R11.reuse, UR8, 0x2 ;  /* 0x000000080b0a7c11 */ /* 0x040fe2000f8a10ff */
[----:B------:R1:W-:Y:S01]  /*4980*/  @!P4 STG.E desc[UR10][R6.64], R13 ;  /* 0x0000000d0600c986 */ /* 0x0003e2000c10190a */
[----:B------:R-:W-:Y:S02]  /*4990*/  ISETP.GE.OR P4, PT, R12, UR6, P0 ;  /* 0x000000060c007c0c */ /* 0x000fe40008786670 */
[----:B------:R-:W-:-:S02]  /*49a0*/  LEA.HI.X R11, R11, UR9, R14, 0x2, P5 ;  /* 0x000000090b0b7c11 */ /* 0x000fc4000a8f140e */
[----:B------:R-:W-:Y:S01]  /*49b0*/  ISETP.GE.OR P5, PT, R12, UR6, P1 ;  /* 0x000000060c007c0c */ /* 0x000fe20008fa6670 */
[----:B-----5:R-:W-:-:S08]  /*49c0*/  @!P6 FADD R12, R23, R16 ;  /* 0x00000010170ce221 */ /* 0x020fd00000000000 */
[----:B------:R-:W2:Y:S01]  /*49d0*/  @!P4 LDL R14, [R0+0x18] ;  /* 0x00001800000ec983 */ /* 0x000ea20000100800 */
[----:B------:R-:W-:-:S03]  /*49e0*/  @!P6 FMNMX R19, RZ, R12, !PT ;  /* 0x0000000cff13e209 */ /* 0x000fc60007800000 */
[----:B------:R-:W2:Y:S01]  /*49f0*/  @!P4 LDG.E.CONSTANT R21, desc[UR10][R2.64+0x8] ;  /* 0x0000080a0215c981 */ /* 0x000ea2000c1e9900 */
[----:B------:R-:W-:-:S03]  /*4a00*/  IADD3 R12, PT, PT, R5, 0x2, RZ ;  /* 0x00000002050c7810 */ /* 0x000fc60007ffe0ff */
[----:B------:R3:W-:Y:S01]  /*4a10*/  @!P6 STG.E desc[UR10][R10.64+0x4], R19 ;  /* 0x000004130a00e986 */ /* 0x0007e2000c10190a */
[----:B------:R-:W-:-:S03]  /*4a20*/  ISETP.GE.OR P6, PT, R12, UR6, P2 ;  /* 0x000000060c007c0c */ /* 0x000fc600097c6670 */
[----:B0-----:R-:W4:Y:S04]  /*4a30*/  @!P5 LDL R15, [R0+0x1c] ;  /* 0x00001c00000fd983 */ /* 0x001f280000100800 */
[----:B------:R-:W4:Y:S06]  /*4a40*/  @!P5 LDG.E.CONSTANT R16, desc[UR10][R2.64+0xc] ;  /* 0x00000c0a0210d981 */ /* 0x000f2c000c1e9900 */
[----:B-1----:R-:W5:Y:S01]  /*4a50*/  @!P6 LDL R7, [R0+0x20] ;  /* 0x000020000007e983 */ /* 0x002f620000100800 */
[----:B------:R-:W0:Y:S03]  /*4a60*/  @!P6 LDC.64 R8, c[0x0][0x398] ;  /* 0x0000e600ff08eb82 */ /* 0x000e260000000a00 */
[----:B------:R-:W5:Y:S01]  /*4a70*/  @!P6 LDG.E.CONSTANT R18, desc[UR10][R2.64] ;  /* 0x0000000a0212e981 */ /* 0x000f62000c1e9900 */
[----:B------:R-:W-:-:S04]  /*4a80*/  IADD3 R17, PT, PT, R17, UR7, RZ ;  /* 0x0000000711117c10 */ /* 0x000fc8000fffe0ff */
[----:B---3--:R-:W-:-:S05]  /*4a90*/  @!P6 IADD3 R19, PT, PT, R4, R17, RZ ;  /* 0x000000110413e210 */ /* 0x008fca0007ffe0ff */
[----:B0-----:R-:W-:-:S04]  /*4aa0*/  @!P6 IMAD.WIDE R8, R19, 0x4, R8 ;  /* 0x000000041308e825 */ /* 0x001fc800078e0208 */
[----:B--2---:R-:W-:-:S05]  /*4ab0*/  @!P4 FADD R6, R21, R14 ;  /* 0x0000000e1506c221 */ /* 0x004fca0000000000 */
[----:B------:R-:W-:-:S05]  /*4ac0*/  @!P4 FMNMX R13, RZ, R6, !PT ;  /* 0x00000006ff0dc209 */ /* 0x000fca0007800000 */
[----:B------:R0:W-:Y:S01]  /*4ad0*/  @!P4 STG.E desc[UR10][R10.64+0x8], R13 ;  /* 0x0000080d0a00c986 */ /* 0x0001e2000c10190a */
[----:B------:R-:W-:Y:S01]  /*4ae0*/  ISETP.GE.OR P4, PT, R12, UR6, P3 ;  /* 0x000000060c007c0c */ /* 0x000fe20009f86670 */
[----:B----4-:R-:W-:-:S05]  /*4af0*/  @!P5 FADD R6, R16, R15 ;  /* 0x0000000f1006d221 */ /* 0x010fca0000000000 */
[----:B------:R-:W-:-:S05]  /*4b00*/  @!P5 FMNMX R15, RZ, R6, !PT ;  /* 0x00000006ff0fd209 */ /* 0x000fca0007800000 */
[----:B------:R1:W-:Y:S01]  /*4b10*/  @!P5 STG.E desc[UR10][R10.64+0xc], R15 ;  /* 0x00000c0f0a00d986 */ /* 0x0003e2000c10190a */
[----:B------:R-:W-:Y:S01]  /*4b20*/  IADD3 R14, P5, PT, R4, R17, RZ ;  /* 0x00000011040e7210 */ /* 0x000fe20007fbe0ff */
[----:B-----5:R-:W-:Y:S02]  /*4b30*/  @!P6 FADD R7, R18, R7 ;  /* 0x000000071207e221 */ /* 0x020fe40000000000 */
[----:B------:R-:W2:Y:S01]  /*4b40*/  @!P4 LDL R16, [R0+0x24] ;  /* 0x000024000010c983 */ /* 0x000ea20000100800 */
[----:B------:R-:W-:Y:S02]  /*4b50*/  LEA.HI.X.SX32 R19, R17, RZ, 0x1, P5 ;  /* 0x000000ff11137211 */ /* 0x000fe400028f0eff */
[C---:B------:R-:W-:Y:S01]  /*4b60*/  LEA R6, P5, R14.reuse, UR8, 0x2 ;  /* 0x000000080e067c11 */ /* 0x040fe2000f8a10ff */
[----:B------:R-:W2:Y:S01]  /*4b70*/  @!P4 LDG.E.CONSTANT R21, desc[UR10][R2.64+0x4] ;  /* 0x0000040a0215c981 */ /* 0x000ea2000c1e9900 */
[----:B0-----:R-:W-:Y:S02]  /*4b80*/  @!P6 FMNMX R13, RZ, R7, !PT ;  /* 0x00000007ff0de209 */ /* 0x001fe40007800000 */
[----:B------:R-:W-:-:S02]  /*4b90*/  LEA.HI.X R7, R14, UR9, R19, 0x2, P5 ;  /* 0x000000090e077c11 */ /* 0x000fc4000a8f1413 */
[C---:B------:R-:W-:Y:S02]  /*4ba0*/  ISETP.GE.OR P5, PT, R12.reuse, UR6, P0 ;  /* 0x000000060c007c0c */ /* 0x040fe400087a6670 */
[----:B------:R-:W-:Y:S01]  /*4bb0*/  IADD3 R14, PT, PT, R5, 0x3, RZ ;  /* 0x00000003050e7810 */ /* 0x000fe20007ffe0ff */
[----:B------:R0:W-:Y:S01]  /*4bc0*/  @!P6 STG.E desc[UR10][R8.64], R13 ;  /* 0x0000000d0800e986 */ /* 0x0001e2000c10190a */
[----:B------:R-:W-:Y:S02]  /*4bd0*/  ISETP.GE.OR P6, PT, R12, UR6, P1 ;  /* 0x000000060c007c0c */ /* 0x000fe40008fc6670 */
[C---:B------:R-:W-:Y:S02]  /*4be0*/  ISETP.GE.OR P2, PT, R14.reuse, UR6, P2 ;  /* 0x000000060e007c0c */ /* 0x040fe40009746670 */
[C---:B------:R-:W-:Y:S02]  /*4bf0*/  ISETP.GE.OR P3, PT, R14.reuse, UR6, P3 ;  /* 0x000000060e007c0c */ /* 0x040fe40009f66670 */
[----:B------:R-:W-:-:S03]  /*4c00*/  ISETP.GE.OR P0, PT, R14, UR6, P0 ;  /* 0x000000060e007c0c */ /* 0x000fc60008706670 */
[----:B------:R-:W3:Y:S04]  /*4c10*/  @!P5 LDL R12, [R0+0x28] ;  /* 0x00002800000cd983 */ /* 0x000ee80000100800 */
[----:B------:R-:W3:Y:S02]  /*4c20*/  @!P5 LDG.E.CONSTANT R23, desc[UR10][R2.64+0x8] ;  /* 0x0000080a0217d981 */ /* 0x000ee4000c1e9900 */
[----:B-1----:R-:W1:Y:S02]  /*4c30*/  @!P2 LDC.64 R10, c[0x0][0x398] ;  /* 0x0000e600ff0aab82 */ /* 0x002e640000000a00 */
[----:B------:R-:W4:Y:S04]  /*4c40*/  @!P6 LDL R18, [R0+0x2c] ;  /* 0x00002c000012e983 */ /* 0x000f280000100800 */
[----:B------:R-:W4:Y:S04]  /*4c50*/  @!P6 LDG.E.CONSTANT R25, desc[UR10][R2.64+0xc] ;  /* 0x00000c0a0219e981 */ /* 0x000f28000c1e9900 */
[----:B------:R-:W5:Y:S04]  /*4c60*/  @!P2 LDL R15, [R0+0x30] ;  /* 0x00003000000fa983 */ /* 0x000f680000100800 */
[----:B------:R-:W5:Y:S04]  /*4c70*/  @!P2 LDG.E.CONSTANT R22, desc[UR10][R2.64] ;  /* 0x0000000a0216a981 */ /* 0x000f68000c1e9900 */
[----:B------:R-:W5:Y:S04]  /*4c80*/  @!P3 LDL R19, [R0+0x34] ;  /* 0x000034000013b983 */ /* 0x000f680000100800 */
[----:B------:R-:W5:Y:S04]  /*4c90*/  @!P0 LDL R20, [R0+0x38] ;  /* 0x0000380000148983 */ /* 0x000f680000100800 */
[----:B------:R-:W5:Y:S04]  /*4ca0*/  @!P3 LDG.E.CONSTANT R24, desc[UR10][R2.64+0x4] ;  /* 0x0000040a0218b981 */ /* 0x000f68000c1e9900 */
[----:B------:R-:W5:Y:S01]  /*4cb0*/  @!P0 LDG.E.CONSTANT R27, desc[UR10][R2.64+0x8] ;  /* 0x0000080a021b8981 */ /* 0x000f62000c1e9900 */
[----:B------:R-:W-:-:S02]  /*4cc0*/  IADD3 R17, PT, PT, R17, UR7, RZ ;  /* 0x0000000711117c10 */ /* 0x000fc4000fffe0ff */
[----:B------:R-:W-:Y:S01]  /*4cd0*/  ISETP.GE.OR P1, PT, R14, UR6, P1 ;  /* 0x000000060e007c0c */ /* 0x000fe20008f26670 */
[----:B--2---:R-:W-:-:S05]  /*4ce0*/  @!P4 FADD R5, R21, R16 ;  /* 0x000000101505c221 */ /* 0x004fca0000000000 */
[----:B0-----:R-:W-:Y:S02]  /*4cf0*/  @!P4 FMNMX R13, RZ, R5, !PT ;  /* 0x00000005ff0dc209 */ /* 0x001fe40007800000 */
[----:B------:R-:W-:-:S03]  /*4d00*/  @!P2 IADD3 R5, PT, PT, R4, R17, RZ ;  /* 0x000000110405a210 */ /* 0x000fc60007ffe0ff */
[----:B------:R0:W-:Y:S01]  /*4d10*/  @!P4 STG.E desc[UR10][R6.64+0x4], R13 ;  /* 0x0000040d0600c986 */ /* 0x0001e2000c10190a */
[----:B------:R-:W-:Y:S01]  /*4d20*/  IADD3 R9, P4, PT, R4, R17, RZ ;  /* 0x0000001104097210 */ /* 0x000fe20007f9e0ff */
[----:B-1----:R-:W-:-:S03]  /*4d30*/  @!P2 IMAD.WIDE R4, R5, 0x4, R10 ;  /* 0x000000040504a825 */ /* 0x002fc600078e020a */
[----:B------:R-:W-:Y:S01]  /*4d40*/  LEA.HI.X.SX32 R16, R17, RZ, 0x1, P4 ;  /* 0x000000ff11107211 */ /* 0x000fe200020f0eff */
[----:B---3--:R-:W-:Y:S01]  /*4d50*/  @!P5 FADD R12, R23, R12 ;  /* 0x0000000c170cd221 */ /* 0x008fe20000000000 */
[----:B------:R-:W-:-:S04]  /*4d60*/  LEA R8, P4, R9, UR8, 0x2 ;  /* 0x0000000809087c11 */ /* 0x000fc8000f8810ff */
[----:B------:R-:W-:Y:S01]  /*4d70*/  @!P5 FMNMX R11, RZ, R12, !PT ;  /* 0x0000000cff0bd209 */ /* 0x000fe20007800000 */
[----:B----4-:R-:W-:Y:S01]  /*4d80*/  @!P6 FADD R14, R25, R18 ;  /* 0x00000012190ee221 */ /* 0x010fe20000000000 */
[----:B------:R-:W-:Y:S01]  /*4d90*/  LEA.HI.X R9, R9, UR9, R16, 0x2, P4 ;  /* 0x0000000909097c11 */ /* 0x000fe2000a0f1410 */
[----:B-----5:R-:W-:-:S03]  /*4da0*/  @!P2 FADD R15, R22, R15 ;  /* 0x0000000f160fa221 */ /* 0x020fc60000000000 */
[----:B0-----:R-:W-:Y:S02]  /*4db0*/  @!P6 FMNMX R13, RZ, R14, !PT ;  /* 0x0000000eff0de209 */ /* 0x001fe40007800000 */
[----:B------:R-:W-:Y:S01]  /*4dc0*/  @!P2 FMNMX R15, RZ, R15, !PT ;  /* 0x0000000fff0fa209 */ /* 0x000fe20007800000 */
[----:B------:R-:W-:Y:S01]  /*4dd0*/  @!P3 FADD R10, R24, R19 ;  /* 0x00000013180ab221 */ /* 0x000fe20000000000 */
[----:B------:R-:W-:-:S04]  /*4de0*/  @!P0 FADD R12, R27, R20 ;  /* 0x000000141b0c8221 */ /* 0x000fc80000000000 */
[----:B------:R-:W-:Y:S01]  /*4df0*/  @!P3 FMNMX R17, RZ, R10, !PT ;  /* 0x0000000aff11b209 */ /* 0x000fe20007800000 */
[----:B------:R0:W-:Y:S01]  /*4e00*/  @!P5 STG.E desc[UR10][R6.64+0x8], R11 ;  /* 0x0000080b0600d986 */ /* 0x0001e2000c10190a */
[----:B------:R-:W-:-:S03]  /*4e10*/  @!P0 FMNMX R19, RZ, R12, !PT ;  /* 0x0000000cff138209 */ /* 0x000fc60007800000 */
[----:B------:R0:W-:Y:S04]  /*4e20*/  @!P6 STG.E desc[UR10][R6.64+0xc], R13 ;  /* 0x00000c0d0600e986 */ /* 0x0001e8000c10190a */
[----:B------:R0:W-:Y:S04]  /*4e30*/  @!P2 STG.E desc[UR10][R4.64], R15 ;  /* 0x0000000f0400a986 */ /* 0x0001e8000c10190a */
[----:B------:R0:W-:Y:S04]  /*4e40*/  @!P3 STG.E desc[UR10][R8.64+0x4], R17 ;  /* 0x000004110800b986 */ /* 0x0001e8000c10190a */
[----:B------:R0:W-:Y:S01]  /*4e50*/  @!P0 STG.E desc[UR10][R8.64+0x8], R19 ;  /* 0x0000081308008986 */ /* 0x0001e2000c10190a */
[----:B------:R-:W-:Y:S05]  /*4e60*/  @P1 EXIT ;  /* 0x000000000000194d */ /* 0x000fea0003800000 */
[----:B------:R-:W2:Y:S04]  /*4e70*/  LDG.E.CONSTANT R3, desc[UR10][R2.64+0xc] ;  /* 0x00000c0a02037981 */ /* 0x000ea8000c1e9900 */
[----:B0-----:R-:W2:Y:S02]  /*4e80*/  LDL R4, [R0+0x3c] ;  /* 0x00003c0000047983 */ /* 0x001ea40000100800 */
[----:B--2---:R-:W-:-:S05]  /*4e90*/  FADD R4, R3, R4 ;  /* 0x0000000403047221 */ /* 0x004fca0000000000 */
[----:B------:R-:W-:-:S05]  /*4ea0*/  FMNMX R5, RZ, R4, !PT ;  /* 0x00000004ff057209 */ /* 0x000fca0007800000 */
[----:B------:R-:W-:Y:S01]  /*4eb0*/  STG.E desc[UR10][R8.64+0xc], R5 ;  /* 0x00000c0508007986 */ /* 0x000fe2000c10190a */
[----:B------:R-:W-:Y:S05]  /*4ec0*/  EXIT ;  /* 0x000000000000794d */ /* 0x000fea0003800000 */
.L_x_20:
        /* <DEDUP_REMOVED lines=11> */
.L_x_22:


//--------------------- .nv.shared._Z30standard_warp_specialized_gemmPKfS0_S0_Pfiii --------------------------
	.section	.nv.shared._Z30standard_warp_specialized_gemmPKfS0_S0_Pfiii,"aw",@nobits
	.sectionflags	@""
	.align	128
.nv.shared._Z30standard_warp_specialized_gemmPKfS0_S0_Pfiii:
	.zero		18944


//--------------------- .nv.shared.reserved.0     --------------------------
	.section	.nv.shared.reserved.0,"aw",@nobits
	.weak		__nv_reservedSMEM_offset_0_alias
	.size		__nv_reservedSMEM_offset_0_alias, 0, 64
	.other		__nv_reservedSMEM_offset_0_alias,@"STO_CUDA_RESERVED_SHARED STV_DEFAULT"
__nv_reservedSMEM_offset_0_alias:
	.zero		0
	.zero		64


//--------------------- .nv.shared._Z30pingpong_warp_specialized_gemmPKfS0_S0_Pfiii --------------------------
	.section	.nv.shared._Z30pingpong_warp_specialized_gemmPKfS0_S0_Pfiii,"aw",@nobits
	.sectionflags	@""
	.align	128
.nv.shared._Z30pingpong_warp_specialized_gemmPKfS0_S0_Pfiii:
	.zero		36864


//--------------------- .nv.constant0._Z30standard_warp_specialized_gemmPKfS0_S0_Pfiii --------------------------
	.section	.nv.constant0._Z30standard_warp_specialized_gemmPKfS0_S0_Pfiii,"a",@progbits
	.sectionflags	@""
	.align	4
.nv.constant0._Z30standard_warp_specialized_gemmPKfS0_S0_Pfiii:
	.zero		940


//--------------------- .nv.constant0._Z30pingpong_warp_specialized_gemmPKfS0_S0_Pfiii --------------------------
	.section	.nv.constant0._Z30pingpong_warp_specialized_gemmPKfS0_S0_Pfiii,"a",@progbits
	.sectionflags	@""
	.align	4
.nv.constant0._Z30pingpong_warp_specialized_gemmPKfS0_S0_Pfiii:
	.zero		940


//--------------------- SYMBOLS --------------------------

	.type		.nv.reservedSmem.offset0,@object
	.size		.nv.reservedSmem.offset0,0x4
	.type		.nv.reservedSmem.cap,@object
	.size		.nv.reservedSmem.cap,0x4
